//
// Generated by NVIDIA NVVM Compiler
//
// Compiler Build ID: CL-36424714
// Cuda compilation tools, release 13.0, V13.0.88
// Based on NVVM 20.0.0
//

.version 9.0
.target sm_100
.address_size 64

	// .globl	_Z12gemm_tiled_2ILi8ELi8ELi128ELi128ELi8ELi4EEvPfS0_S0_iiibb
// _ZZ12gemm_tiled_2ILi8ELi8ELi128ELi128ELi8ELi4EEvPfS0_S0_iiibbE7a_tiled has been demoted
// _ZZ12gemm_tiled_2ILi8ELi8ELi128ELi128ELi8ELi4EEvPfS0_S0_iiibbE7b_tiled has been demoted

.visible .entry _Z12gemm_tiled_2ILi8ELi8ELi128ELi128ELi8ELi4EEvPfS0_S0_iiibb(
	.param .u64 .ptr .align 1 _Z12gemm_tiled_2ILi8ELi8ELi128ELi128ELi8ELi4EEvPfS0_S0_iiibb_param_0,
	.param .u64 .ptr .align 1 _Z12gemm_tiled_2ILi8ELi8ELi128ELi128ELi8ELi4EEvPfS0_S0_iiibb_param_1,
	.param .u64 .ptr .align 1 _Z12gemm_tiled_2ILi8ELi8ELi128ELi128ELi8ELi4EEvPfS0_S0_iiibb_param_2,
	.param .u32 _Z12gemm_tiled_2ILi8ELi8ELi128ELi128ELi8ELi4EEvPfS0_S0_iiibb_param_3,
	.param .u32 _Z12gemm_tiled_2ILi8ELi8ELi128ELi128ELi8ELi4EEvPfS0_S0_iiibb_param_4,
	.param .u32 _Z12gemm_tiled_2ILi8ELi8ELi128ELi128ELi8ELi4EEvPfS0_S0_iiibb_param_5,
	.param .u8 _Z12gemm_tiled_2ILi8ELi8ELi128ELi128ELi8ELi4EEvPfS0_S0_iiibb_param_6,
	.param .u8 _Z12gemm_tiled_2ILi8ELi8ELi128ELi128ELi8ELi4EEvPfS0_S0_iiibb_param_7
)
{
	.local .align 16 .b8 	__local_depot0[256];
	.reg .b64 	%SP;
	.reg .b64 	%SPL;
	.reg .pred 	%p<5>;
	.reg .b32 	%r<128>;
	.reg .b32 	%f<346>;
	.reg .b64 	%rd<288>;
	// demoted variable
	.shared .align 4 .b8 _ZZ12gemm_tiled_2ILi8ELi8ELi128ELi128ELi8ELi4EEvPfS0_S0_iiibbE7a_tiled[4096];
	// demoted variable
	.shared .align 4 .b8 _ZZ12gemm_tiled_2ILi8ELi8ELi128ELi128ELi8ELi4EEvPfS0_S0_iiibbE7b_tiled[4096];
	mov.u64 	%SPL, __local_depot0;
	ld.param.u32 	%r7, [_Z12gemm_tiled_2ILi8ELi8ELi128ELi128ELi8ELi4EEvPfS0_S0_iiibb_param_5];
	add.u64 	%rd1, %SPL, 0;
	setp.lt.s32 	%p1, %r7, 1;
	@%p1 bra 	$L__BB0_8;
	mov.b32 	%r126, 0;
	mov.u32 	%r2, %tid.x;
	mov.u32 	%r10, %ctaid.x;
	shl.b32 	%r13, %r2, 2;
	and.b32  	%r14, %r13, 4;
$L__BB0_2:
	setp.gt.u32 	%p2, %r2, 255;
	@%p2 bra 	$L__BB0_4;
	ld.param.u32 	%r124, [_Z12gemm_tiled_2ILi8ELi8ELi128ELi128ELi8ELi4EEvPfS0_S0_iiibb_param_5];
	ld.param.u32 	%r122, [_Z12gemm_tiled_2ILi8ELi8ELi128ELi128ELi8ELi4EEvPfS0_S0_iiibb_param_4];
	ld.param.u64 	%rd285, [_Z12gemm_tiled_2ILi8ELi8ELi128ELi128ELi8ELi4EEvPfS0_S0_iiibb_param_1];
	ld.param.u64 	%rd284, [_Z12gemm_tiled_2ILi8ELi8ELi128ELi128ELi8ELi4EEvPfS0_S0_iiibb_param_0];
	shl.b32 	%r9, %r126, 3;
	cvt.u64.u32 	%rd8, %r9;
	mul.lo.s32 	%r11, %r10, %r124;
	shl.b32 	%r12, %r11, 7;
	or.b32  	%r15, %r12, %r14;
	shr.u32 	%r16, %r2, 1;
	mad.lo.s32 	%r17, %r16, %r124, %r15;
	cvt.u64.u32 	%rd9, %r17;
	add.s64 	%rd10, %rd9, %rd8;
	cvta.to.global.u64 	%rd11, %rd284;
	shl.b64 	%rd12, %rd10, 2;
	add.s64 	%rd13, %rd11, %rd12;
	ld.global.v4.f32 	{%f194, %f195, %f196, %f197}, [%rd13];
	shl.b32 	%r18, %r2, 4;
	and.b32  	%r19, %r18, 16;
	shl.b32 	%r20, %r16, 5;
	or.b32  	%r21, %r20, %r19;
	mov.u32 	%r22, _ZZ12gemm_tiled_2ILi8ELi8ELi128ELi128ELi8ELi4EEvPfS0_S0_iiibbE7a_tiled;
	add.s32 	%r23, %r22, %r21;
	st.shared.v4.f32 	[%r23], {%f194, %f195, %f196, %f197};
	mul.lo.s32 	%r24, %r122, %r126;
	shl.b32 	%r25, %r24, 3;
	cvt.s64.s32 	%rd14, %r25;
	and.b32  	%r26, %r13, 124;
	mov.u32 	%r27, %ctaid.y;
	shl.b32 	%r28, %r27, 7;
	or.b32  	%r29, %r26, %r28;
	cvt.u64.u32 	%rd15, %r29;
	shr.u32 	%r30, %r2, 5;
	mul.lo.s32 	%r31, %r122, %r30;
	cvt.s64.s32 	%rd16, %r31;
	add.s64 	%rd17, %rd15, %rd16;
	add.s64 	%rd18, %rd17, %rd14;
	cvta.to.global.u64 	%rd19, %rd285;
	shl.b64 	%rd20, %rd18, 2;
	add.s64 	%rd21, %rd19, %rd20;
	ld.global.v4.f32 	{%f198, %f199, %f200, %f201}, [%rd21];
	mov.u32 	%r32, _ZZ12gemm_tiled_2ILi8ELi8ELi128ELi128ELi8ELi4EEvPfS0_S0_iiibbE7b_tiled;
	add.s32 	%r33, %r32, %r18;
	st.shared.v4.f32 	[%r33], {%f198, %f199, %f200, %f201};
$L__BB0_4:
	bar.sync 	0;
	shl.b32 	%r35, %r2, 2;
	and.b32  	%r36, %r35, 60;
	mov.u32 	%r37, _ZZ12gemm_tiled_2ILi8ELi8ELi128ELi128ELi8ELi4EEvPfS0_S0_iiibbE7b_tiled;
	add.s32 	%r38, %r37, %r36;
	ld.shared.f32 	%f1, [%r38];
	ld.shared.f32 	%f2, [%r38+512];
	ld.shared.f32 	%f3, [%r38+1024];
	ld.shared.f32 	%f4, [%r38+1536];
	ld.shared.f32 	%f5, [%r38+2048];
	ld.shared.f32 	%f6, [%r38+2560];
	ld.shared.f32 	%f7, [%r38+3072];
	ld.shared.f32 	%f8, [%r38+3584];
	ld.shared.f32 	%f9, [%r38+64];
	ld.shared.f32 	%f10, [%r38+576];
	ld.shared.f32 	%f11, [%r38+1088];
	ld.shared.f32 	%f12, [%r38+1600];
	ld.shared.f32 	%f13, [%r38+2112];
	ld.shared.f32 	%f14, [%r38+2624];
	ld.shared.f32 	%f15, [%r38+3136];
	ld.shared.f32 	%f16, [%r38+3648];
	ld.shared.f32 	%f17, [%r38+128];
	ld.shared.f32 	%f18, [%r38+640];
	ld.shared.f32 	%f19, [%r38+1152];
	ld.shared.f32 	%f20, [%r38+1664];
	ld.shared.f32 	%f21, [%r38+2176];
	ld.shared.f32 	%f22, [%r38+2688];
	ld.shared.f32 	%f23, [%r38+3200];
	ld.shared.f32 	%f24, [%r38+3712];
	ld.shared.f32 	%f25, [%r38+192];
	ld.shared.f32 	%f26, [%r38+704];
	ld.shared.f32 	%f27, [%r38+1216];
	ld.shared.f32 	%f28, [%r38+1728];
	ld.shared.f32 	%f29, [%r38+2240];
	ld.shared.f32 	%f30, [%r38+2752];
	ld.shared.f32 	%f31, [%r38+3264];
	ld.shared.f32 	%f32, [%r38+3776];
	ld.shared.f32 	%f33, [%r38+256];
	ld.shared.f32 	%f34, [%r38+768];
	ld.shared.f32 	%f35, [%r38+1280];
	ld.shared.f32 	%f36, [%r38+1792];
	ld.shared.f32 	%f37, [%r38+2304];
	ld.shared.f32 	%f38, [%r38+2816];
	ld.shared.f32 	%f39, [%r38+3328];
	ld.shared.f32 	%f40, [%r38+3840];
	ld.shared.f32 	%f41, [%r38+320];
	ld.shared.f32 	%f42, [%r38+832];
	ld.shared.f32 	%f43, [%r38+1344];
	ld.shared.f32 	%f44, [%r38+1856];
	ld.shared.f32 	%f45, [%r38+2368];
	ld.shared.f32 	%f46, [%r38+2880];
	ld.shared.f32 	%f47, [%r38+3392];
	ld.shared.f32 	%f48, [%r38+3904];
	ld.shared.f32 	%f49, [%r38+384];
	ld.shared.f32 	%f50, [%r38+896];
	ld.shared.f32 	%f51, [%r38+1408];
	ld.shared.f32 	%f52, [%r38+1920];
	ld.shared.f32 	%f53, [%r38+2432];
	ld.shared.f32 	%f54, [%r38+2944];
	ld.shared.f32 	%f55, [%r38+3456];
	ld.shared.f32 	%f56, [%r38+3968];
	ld.shared.f32 	%f57, [%r38+448];
	ld.shared.f32 	%f58, [%r38+960];
	ld.shared.f32 	%f59, [%r38+1472];
	ld.shared.f32 	%f60, [%r38+1984];
	ld.shared.f32 	%f61, [%r38+2496];
	ld.shared.f32 	%f62, [%r38+3008];
	ld.shared.f32 	%f63, [%r38+3520];
	ld.shared.f32 	%f64, [%r38+4032];
	mov.b32 	%r127, 16;
	mov.b64 	%rd287, 16;
$L__BB0_5:
	mov.u32 	%r39, %tid.x;
	shl.b32 	%r40, %r39, 1;
	and.b32  	%r41, %r40, 2016;
	mov.u32 	%r42, _ZZ12gemm_tiled_2ILi8ELi8ELi128ELi128ELi8ELi4EEvPfS0_S0_iiibbE7a_tiled;
	add.s32 	%r43, %r42, %r41;
	add.s32 	%r44, %r43, %r127;
	add.s64 	%rd23, %rd1, %rd287;
	ld.local.v4.f32 	{%f202, %f203, %f204, %f205}, [%rd23+-16];
	ld.shared.f32 	%f206, [%r44+-16];
	fma.rn.f32 	%f207, %f206, %f1, %f202;
	ld.shared.f32 	%f208, [%r44+-12];
	fma.rn.f32 	%f209, %f208, %f2, %f207;
	ld.shared.f32 	%f210, [%r44+-8];
	fma.rn.f32 	%f211, %f210, %f3, %f209;
	ld.shared.f32 	%f212, [%r44+-4];
	fma.rn.f32 	%f213, %f212, %f4, %f211;
	ld.shared.f32 	%f214, [%r44];
	fma.rn.f32 	%f215, %f214, %f5, %f213;
	ld.shared.f32 	%f216, [%r44+4];
	fma.rn.f32 	%f217, %f216, %f6, %f215;
	ld.shared.f32 	%f218, [%r44+8];
	fma.rn.f32 	%f219, %f218, %f7, %f217;
	ld.shared.f32 	%f220, [%r44+12];
	fma.rn.f32 	%f221, %f220, %f8, %f219;
	fma.rn.f32 	%f222, %f206, %f9, %f203;
	fma.rn.f32 	%f223, %f208, %f10, %f222;
	fma.rn.f32 	%f224, %f210, %f11, %f223;
	fma.rn.f32 	%f225, %f212, %f12, %f224;
	fma.rn.f32 	%f226, %f214, %f13, %f225;
	fma.rn.f32 	%f227, %f216, %f14, %f226;
	fma.rn.f32 	%f228, %f218, %f15, %f227;
	fma.rn.f32 	%f229, %f220, %f16, %f228;
	fma.rn.f32 	%f230, %f206, %f17, %f204;
	fma.rn.f32 	%f231, %f208, %f18, %f230;
	fma.rn.f32 	%f232, %f210, %f19, %f231;
	fma.rn.f32 	%f233, %f212, %f20, %f232;
	fma.rn.f32 	%f234, %f214, %f21, %f233;
	fma.rn.f32 	%f235, %f216, %f22, %f234;
	fma.rn.f32 	%f236, %f218, %f23, %f235;
	fma.rn.f32 	%f237, %f220, %f24, %f236;
	fma.rn.f32 	%f238, %f206, %f25, %f205;
	fma.rn.f32 	%f239, %f208, %f26, %f238;
	fma.rn.f32 	%f240, %f210, %f27, %f239;
	fma.rn.f32 	%f241, %f212, %f28, %f240;
	fma.rn.f32 	%f242, %f214, %f29, %f241;
	fma.rn.f32 	%f243, %f216, %f30, %f242;
	fma.rn.f32 	%f244, %f218, %f31, %f243;
	fma.rn.f32 	%f245, %f220, %f32, %f244;
	st.local.v4.f32 	[%rd23+-16], {%f221, %f229, %f237, %f245};
	ld.local.v4.f32 	{%f246, %f247, %f248, %f249}, [%rd23];
	fma.rn.f32 	%f250, %f206, %f33, %f246;
	fma.rn.f32 	%f251, %f208, %f34, %f250;
	fma.rn.f32 	%f252, %f210, %f35, %f251;
	fma.rn.f32 	%f253, %f212, %f36, %f252;
	fma.rn.f32 	%f254, %f214, %f37, %f253;
	fma.rn.f32 	%f255, %f216, %f38, %f254;
	fma.rn.f32 	%f256, %f218, %f39, %f255;
	fma.rn.f32 	%f257, %f220, %f40, %f256;
	fma.rn.f32 	%f258, %f206, %f41, %f247;
	fma.rn.f32 	%f259, %f208, %f42, %f258;
	fma.rn.f32 	%f260, %f210, %f43, %f259;
	fma.rn.f32 	%f261, %f212, %f44, %f260;
	fma.rn.f32 	%f262, %f214, %f45, %f261;
	fma.rn.f32 	%f263, %f216, %f46, %f262;
	fma.rn.f32 	%f264, %f218, %f47, %f263;
	fma.rn.f32 	%f265, %f220, %f48, %f264;
	fma.rn.f32 	%f266, %f206, %f49, %f248;
	fma.rn.f32 	%f267, %f208, %f50, %f266;
	fma.rn.f32 	%f268, %f210, %f51, %f267;
	fma.rn.f32 	%f269, %f212, %f52, %f268;
	fma.rn.f32 	%f270, %f214, %f53, %f269;
	fma.rn.f32 	%f271, %f216, %f54, %f270;
	fma.rn.f32 	%f272, %f218, %f55, %f271;
	fma.rn.f32 	%f273, %f220, %f56, %f272;
	fma.rn.f32 	%f274, %f206, %f57, %f249;
	fma.rn.f32 	%f275, %f208, %f58, %f274;
	fma.rn.f32 	%f276, %f210, %f59, %f275;
	fma.rn.f32 	%f277, %f212, %f60, %f276;
	fma.rn.f32 	%f278, %f214, %f61, %f277;
	fma.rn.f32 	%f279, %f216, %f62, %f278;
	fma.rn.f32 	%f280, %f218, %f63, %f279;
	fma.rn.f32 	%f281, %f220, %f64, %f280;
	st.local.v4.f32 	[%rd23], {%f257, %f265, %f273, %f281};
	add.s32 	%r127, %r127, 512;
	add.s64 	%rd287, %rd287, 32;
	setp.ne.s32 	%p3, %r127, 4112;
	@%p3 bra 	$L__BB0_5;
	ld.param.u32 	%r125, [_Z12gemm_tiled_2ILi8ELi8ELi128ELi128ELi8ELi4EEvPfS0_S0_iiibb_param_5];
	bar.sync 	0;
	add.s32 	%r126, %r126, 1;
	add.s32 	%r45, %r125, 7;
	shr.u32 	%r46, %r45, 3;
	setp.ne.s32 	%p4, %r126, %r46;
	@%p4 bra 	$L__BB0_2;
	ld.local.v4.f32 	{%f345, %f344, %f343, %f342}, [%rd1];
	ld.local.v4.f32 	{%f341, %f340, %f339, %f338}, [%rd1+16];
	ld.local.v4.f32 	{%f337, %f336, %f335, %f334}, [%rd1+32];
	ld.local.v4.f32 	{%f333, %f332, %f331, %f330}, [%rd1+48];
	ld.local.v4.f32 	{%f329, %f328, %f327, %f326}, [%rd1+64];
	ld.local.v4.f32 	{%f325, %f324, %f323, %f322}, [%rd1+80];
	ld.local.v4.f32 	{%f321, %f320, %f319, %f318}, [%rd1+96];
	ld.local.v4.f32 	{%f317, %f316, %f315, %f314}, [%rd1+112];
	ld.local.v4.f32 	{%f313, %f312, %f311, %f310}, [%rd1+128];
	ld.local.v4.f32 	{%f309, %f308, %f307, %f306}, [%rd1+144];
	ld.local.v4.f32 	{%f305, %f304, %f303, %f302}, [%rd1+160];
	ld.local.v4.f32 	{%f301, %f300, %f299, %f298}, [%rd1+176];
	ld.local.v4.f32 	{%f297, %f296, %f295, %f294}, [%rd1+192];
	ld.local.v4.f32 	{%f293, %f292, %f291, %f290}, [%rd1+208];
	ld.local.v4.f32 	{%f289, %f288, %f287, %f286}, [%rd1+224];
	ld.local.v4.f32 	{%f285, %f284, %f283, %f282}, [%rd1+240];
$L__BB0_8:
	ld.param.u32 	%r123, [_Z12gemm_tiled_2ILi8ELi8ELi128ELi128ELi8ELi4EEvPfS0_S0_iiibb_param_4];
	ld.param.u64 	%rd286, [_Z12gemm_tiled_2ILi8ELi8ELi128ELi128ELi8ELi4EEvPfS0_S0_iiibb_param_2];
	cvta.to.global.u64 	%rd24, %rd286;
	mov.u32 	%r47, %ctaid.x;
	mul.lo.s32 	%r48, %r47, %r123;
	shl.b32 	%r49, %r48, 7;
	cvt.s64.s32 	%rd25, %r49;
	mov.u32 	%r50, %ctaid.y;
	shl.b32 	%r51, %r50, 7;
	cvt.u64.u32 	%rd26, %r51;
	add.s64 	%rd27, %rd25, %rd26;
	mov.u32 	%r52, %tid.x;
	shr.u32 	%r53, %r52, 4;
	and.b32  	%r54, %r52, 15;
	mad.lo.s32 	%r55, %r53, %r123, %r54;
	cvt.s64.s32 	%rd28, %r55;
	add.s64 	%rd29, %rd27, %rd28;
	shl.b64 	%rd30, %rd29, 2;
	add.s64 	%rd31, %rd24, %rd30;
	st.global.f32 	[%rd31], %f345;
	add.s32 	%r56, %r55, 16;
	cvt.s64.s32 	%rd32, %r56;
	add.s64 	%rd33, %rd27, %rd32;
	shl.b64 	%rd34, %rd33, 2;
	add.s64 	%rd35, %rd24, %rd34;
	st.global.f32 	[%rd35], %f344;
	add.s32 	%r57, %r55, 32;
	cvt.s64.s32 	%rd36, %r57;
	add.s64 	%rd37, %rd27, %rd36;
	shl.b64 	%rd38, %rd37, 2;
	add.s64 	%rd39, %rd24, %rd38;
	st.global.f32 	[%rd39], %f343;
	add.s32 	%r58, %r55, 48;
	cvt.s64.s32 	%rd40, %r58;
	add.s64 	%rd41, %rd27, %rd40;
	shl.b64 	%rd42, %rd41, 2;
	add.s64 	%rd43, %rd24, %rd42;
	st.global.f32 	[%rd43], %f342;
	add.s32 	%r59, %r55, 64;
	cvt.s64.s32 	%rd44, %r59;
	add.s64 	%rd45, %rd27, %rd44;
	shl.b64 	%rd46, %rd45, 2;
	add.s64 	%rd47, %rd24, %rd46;
	st.global.f32 	[%rd47], %f341;
	add.s32 	%r60, %r55, 80;
	cvt.s64.s32 	%rd48, %r60;
	add.s64 	%rd49, %rd27, %rd48;
	shl.b64 	%rd50, %rd49, 2;
	add.s64 	%rd51, %rd24, %rd50;
	st.global.f32 	[%rd51], %f340;
	add.s32 	%r61, %r55, 96;
	cvt.s64.s32 	%rd52, %r61;
	add.s64 	%rd53, %rd27, %rd52;
	shl.b64 	%rd54, %rd53, 2;
	add.s64 	%rd55, %rd24, %rd54;
	st.global.f32 	[%rd55], %f339;
	add.s32 	%r62, %r55, 112;
	cvt.s64.s32 	%rd56, %r62;
	add.s64 	%rd57, %rd27, %rd56;
	shl.b64 	%rd58, %rd57, 2;
	add.s64 	%rd59, %rd24, %rd58;
	st.global.f32 	[%rd59], %f338;
	shl.b32 	%r63, %r123, 4;
	add.s32 	%r64, %r55, %r63;
	cvt.s64.s32 	%rd60, %r64;
	add.s64 	%rd61, %rd27, %rd60;
	shl.b64 	%rd62, %rd61, 2;
	add.s64 	%rd63, %rd24, %rd62;
	st.global.f32 	[%rd63], %f337;
	add.s32 	%r65, %r64, 16;
	cvt.s64.s32 	%rd64, %r65;
	add.s64 	%rd65, %rd27, %rd64;
	shl.b64 	%rd66, %rd65, 2;
	add.s64 	%rd67, %rd24, %rd66;
	st.global.f32 	[%rd67], %f336;
	add.s32 	%r66, %r64, 32;
	cvt.s64.s32 	%rd68, %r66;
	add.s64 	%rd69, %rd27, %rd68;
	shl.b64 	%rd70, %rd69, 2;
	add.s64 	%rd71, %rd24, %rd70;
	st.global.f32 	[%rd71], %f335;
	add.s32 	%r67, %r64, 48;
	cvt.s64.s32 	%rd72, %r67;
	add.s64 	%rd73, %rd27, %rd72;
	shl.b64 	%rd74, %rd73, 2;
	add.s64 	%rd75, %rd24, %rd74;
	st.global.f32 	[%rd75], %f334;
	add.s32 	%r68, %r64, 64;
	cvt.s64.s32 	%rd76, %r68;
	add.s64 	%rd77, %rd27, %rd76;
	shl.b64 	%rd78, %rd77, 2;
	add.s64 	%rd79, %rd24, %rd78;
	st.global.f32 	[%rd79], %f333;
	add.s32 	%r69, %r64, 80;
	cvt.s64.s32 	%rd80, %r69;
	add.s64 	%rd81, %rd27, %rd80;
	shl.b64 	%rd82, %rd81, 2;
	add.s64 	%rd83, %rd24, %rd82;
	st.global.f32 	[%rd83], %f332;
	add.s32 	%r70, %r64, 96;
	cvt.s64.s32 	%rd84, %r70;
	add.s64 	%rd85, %rd27, %rd84;
	shl.b64 	%rd86, %rd85, 2;
	add.s64 	%rd87, %rd24, %rd86;
	st.global.f32 	[%rd87], %f331;
	add.s32 	%r71, %r64, 112;
	cvt.s64.s32 	%rd88, %r71;
	add.s64 	%rd89, %rd27, %rd88;
	shl.b64 	%rd90, %rd89, 2;
	add.s64 	%rd91, %rd24, %rd90;
	st.global.f32 	[%rd91], %f330;
	shl.b32 	%r72, %r123, 5;
	add.s32 	%r73, %r55, %r72;
	cvt.s64.s32 	%rd92, %r73;
	add.s64 	%rd93, %rd27, %rd92;
	shl.b64 	%rd94, %rd93, 2;
	add.s64 	%rd95, %rd24, %rd94;
	st.global.f32 	[%rd95], %f329;
	add.s32 	%r74, %r73, 16;
	cvt.s64.s32 	%rd96, %r74;
	add.s64 	%rd97, %rd27, %rd96;
	shl.b64 	%rd98, %rd97, 2;
	add.s64 	%rd99, %rd24, %rd98;
	st.global.f32 	[%rd99], %f328;
	add.s32 	%r75, %r73, 32;
	cvt.s64.s32 	%rd100, %r75;
	add.s64 	%rd101, %rd27, %rd100;
	shl.b64 	%rd102, %rd101, 2;
	add.s64 	%rd103, %rd24, %rd102;
	st.global.f32 	[%rd103], %f327;
	add.s32 	%r76, %r73, 48;
	cvt.s64.s32 	%rd104, %r76;
	add.s64 	%rd105, %rd27, %rd104;
	shl.b64 	%rd106, %rd105, 2;
	add.s64 	%rd107, %rd24, %rd106;
	st.global.f32 	[%rd107], %f326;
	add.s32 	%r77, %r73, 64;
	cvt.s64.s32 	%rd108, %r77;
	add.s64 	%rd109, %rd27, %rd108;
	shl.b64 	%rd110, %rd109, 2;
	add.s64 	%rd111, %rd24, %rd110;
	st.global.f32 	[%rd111], %f325;
	add.s32 	%r78, %r73, 80;
	cvt.s64.s32 	%rd112, %r78;
	add.s64 	%rd113, %rd27, %rd112;
	shl.b64 	%rd114, %rd113, 2;
	add.s64 	%rd115, %rd24, %rd114;
	st.global.f32 	[%rd115], %f324;
	add.s32 	%r79, %r73, 96;
	cvt.s64.s32 	%rd116, %r79;
	add.s64 	%rd117, %rd27, %rd116;
	shl.b64 	%rd118, %rd117, 2;
	add.s64 	%rd119, %rd24, %rd118;
	st.global.f32 	[%rd119], %f323;
	add.s32 	%r80, %r73, 112;
	cvt.s64.s32 	%rd120, %r80;
	add.s64 	%rd121, %rd27, %rd120;
	shl.b64 	%rd122, %rd121, 2;
	add.s64 	%rd123, %rd24, %rd122;
	st.global.f32 	[%rd123], %f322;
	add.s32 	%r81, %r73, %r63;
	cvt.s64.s32 	%rd124, %r81;
	add.s64 	%rd125, %rd27, %rd124;
	shl.b64 	%rd126, %rd125, 2;
	add.s64 	%rd127, %rd24, %rd126;
	st.global.f32 	[%rd127], %f321;
	add.s32 	%r82, %r81, 16;
	cvt.s64.s32 	%rd128, %r82;
	add.s64 	%rd129, %rd27, %rd128;
	shl.b64 	%rd130, %rd129, 2;
	add.s64 	%rd131, %rd24, %rd130;
	st.global.f32 	[%rd131], %f320;
	add.s32 	%r83, %r81, 32;
	cvt.s64.s32 	%rd132, %r83;
	add.s64 	%rd133, %rd27, %rd132;
	shl.b64 	%rd134, %rd133, 2;
	add.s64 	%rd135, %rd24, %rd134;
	st.global.f32 	[%rd135], %f319;
	add.s32 	%r84, %r81, 48;
	cvt.s64.s32 	%rd136, %r84;
	add.s64 	%rd137, %rd27, %rd136;
	shl.b64 	%rd138, %rd137, 2;
	add.s64 	%rd139, %rd24, %rd138;
	st.global.f32 	[%rd139], %f318;
	add.s32 	%r85, %r81, 64;
	cvt.s64.s32 	%rd140, %r85;
	add.s64 	%rd141, %rd27, %rd140;
	shl.b64 	%rd142, %rd141, 2;
	add.s64 	%rd143, %rd24, %rd142;
	st.global.f32 	[%rd143], %f317;
	add.s32 	%r86, %r81, 80;
	cvt.s64.s32 	%rd144, %r86;
	add.s64 	%rd145, %rd27, %rd144;
	shl.b64 	%rd146, %rd145, 2;
	add.s64 	%rd147, %rd24, %rd146;
	st.global.f32 	[%rd147], %f316;
	add.s32 	%r87, %r81, 96;
	cvt.s64.s32 	%rd148, %r87;
	add.s64 	%rd149, %rd27, %rd148;
	shl.b64 	%rd150, %rd149, 2;
	add.s64 	%rd151, %rd24, %rd150;
	st.global.f32 	[%rd151], %f315;
	add.s32 	%r88, %r81, 112;
	cvt.s64.s32 	%rd152, %r88;
	add.s64 	%rd153, %rd27, %rd152;
	shl.b64 	%rd154, %rd153, 2;
	add.s64 	%rd155, %rd24, %rd154;
	st.global.f32 	[%rd155], %f314;
	shl.b32 	%r89, %r123, 6;
	add.s32 	%r90, %r55, %r89;
	cvt.s64.s32 	%rd156, %r90;
	add.s64 	%rd157, %rd27, %rd156;
	shl.b64 	%rd158, %rd157, 2;
	add.s64 	%rd159, %rd24, %rd158;
	st.global.f32 	[%rd159], %f313;
	add.s32 	%r91, %r90, 16;
	cvt.s64.s32 	%rd160, %r91;
	add.s64 	%rd161, %rd27, %rd160;
	shl.b64 	%rd162, %rd161, 2;
	add.s64 	%rd163, %rd24, %rd162;
	st.global.f32 	[%rd163], %f312;
	add.s32 	%r92, %r90, 32;
	cvt.s64.s32 	%rd164, %r92;
	add.s64 	%rd165, %rd27, %rd164;
	shl.b64 	%rd166, %rd165, 2;
	add.s64 	%rd167, %rd24, %rd166;
	st.global.f32 	[%rd167], %f311;
	add.s32 	%r93, %r90, 48;
	cvt.s64.s32 	%rd168, %r93;
	add.s64 	%rd169, %rd27, %rd168;
	shl.b64 	%rd170, %rd169, 2;
	add.s64 	%rd171, %rd24, %rd170;
	st.global.f32 	[%rd171], %f310;
	add.s32 	%r94, %r90, 64;
	cvt.s64.s32 	%rd172, %r94;
	add.s64 	%rd173, %rd27, %rd172;
	shl.b64 	%rd174, %rd173, 2;
	add.s64 	%rd175, %rd24, %rd174;
	st.global.f32 	[%rd175], %f309;
	add.s32 	%r95, %r90, 80;
	cvt.s64.s32 	%rd176, %r95;
	add.s64 	%rd177, %rd27, %rd176;
	shl.b64 	%rd178, %rd177, 2;
	add.s64 	%rd179, %rd24, %rd178;
	st.global.f32 	[%rd179], %f308;
	add.s32 	%r96, %r90, 96;
	cvt.s64.s32 	%rd180, %r96;
	add.s64 	%rd181, %rd27, %rd180;
	shl.b64 	%rd182, %rd181, 2;
	add.s64 	%rd183, %rd24, %rd182;
	st.global.f32 	[%rd183], %f307;
	add.s32 	%r97, %r90, 112;
	cvt.s64.s32 	%rd184, %r97;
	add.s64 	%rd185, %rd27, %rd184;
	shl.b64 	%rd186, %rd185, 2;
	add.s64 	%rd187, %rd24, %rd186;
	st.global.f32 	[%rd187], %f306;
	add.s32 	%r98, %r90, %r63;
	cvt.s64.s32 	%rd188, %r98;
	add.s64 	%rd189, %rd27, %rd188;
	shl.b64 	%rd190, %rd189, 2;
	add.s64 	%rd191, %rd24, %rd190;
	st.global.f32 	[%rd191], %f305;
	add.s32 	%r99, %r98, 16;
	cvt.s64.s32 	%rd192, %r99;
	add.s64 	%rd193, %rd27, %rd192;
	shl.b64 	%rd194, %rd193, 2;
	add.s64 	%rd195, %rd24, %rd194;
	st.global.f32 	[%rd195], %f304;
	add.s32 	%r100, %r98, 32;
	cvt.s64.s32 	%rd196, %r100;
	add.s64 	%rd197, %rd27, %rd196;
	shl.b64 	%rd198, %rd197, 2;
	add.s64 	%rd199, %rd24, %rd198;
	st.global.f32 	[%rd199], %f303;
	add.s32 	%r101, %r98, 48;
	cvt.s64.s32 	%rd200, %r101;
	add.s64 	%rd201, %rd27, %rd200;
	shl.b64 	%rd202, %rd201, 2;
	add.s64 	%rd203, %rd24, %rd202;
	st.global.f32 	[%rd203], %f302;
	add.s32 	%r102, %r98, 64;
	cvt.s64.s32 	%rd204, %r102;
	add.s64 	%rd205, %rd27, %rd204;
	shl.b64 	%rd206, %rd205, 2;
	add.s64 	%rd207, %rd24, %rd206;
	st.global.f32 	[%rd207], %f301;
	add.s32 	%r103, %r98, 80;
	cvt.s64.s32 	%rd208, %r103;
	add.s64 	%rd209, %rd27, %rd208;
	shl.b64 	%rd210, %rd209, 2;
	add.s64 	%rd211, %rd24, %rd210;
	st.global.f32 	[%rd211], %f300;
	add.s32 	%r104, %r98, 96;
	cvt.s64.s32 	%rd212, %r104;
	add.s64 	%rd213, %rd27, %rd212;
	shl.b64 	%rd214, %rd213, 2;
	add.s64 	%rd215, %rd24, %rd214;
	st.global.f32 	[%rd215], %f299;
	add.s32 	%r105, %r98, 112;
	cvt.s64.s32 	%rd216, %r105;
	add.s64 	%rd217, %rd27, %rd216;
	shl.b64 	%rd218, %rd217, 2;
	add.s64 	%rd219, %rd24, %rd218;
	st.global.f32 	[%rd219], %f298;
	add.s32 	%r106, %r90, %r72;
	cvt.s64.s32 	%rd220, %r106;
	add.s64 	%rd221, %rd27, %rd220;
	shl.b64 	%rd222, %rd221, 2;
	add.s64 	%rd223, %rd24, %rd222;
	st.global.f32 	[%rd223], %f297;
	add.s32 	%r107, %r106, 16;
	cvt.s64.s32 	%rd224, %r107;
	add.s64 	%rd225, %rd27, %rd224;
	shl.b64 	%rd226, %rd225, 2;
	add.s64 	%rd227, %rd24, %rd226;
	st.global.f32 	[%rd227], %f296;
	add.s32 	%r108, %r106, 32;
	cvt.s64.s32 	%rd228, %r108;
	add.s64 	%rd229, %rd27, %rd228;
	shl.b64 	%rd230, %rd229, 2;
	add.s64 	%rd231, %rd24, %rd230;
	st.global.f32 	[%rd231], %f295;
	add.s32 	%r109, %r106, 48;
	cvt.s64.s32 	%rd232, %r109;
	add.s64 	%rd233, %rd27, %rd232;
	shl.b64 	%rd234, %rd233, 2;
	add.s64 	%rd235, %rd24, %rd234;
	st.global.f32 	[%rd235], %f294;
	add.s32 	%r110, %r106, 64;
	cvt.s64.s32 	%rd236, %r110;
	add.s64 	%rd237, %rd27, %rd236;
	shl.b64 	%rd238, %rd237, 2;
	add.s64 	%rd239, %rd24, %rd238;
	st.global.f32 	[%rd239], %f293;
	add.s32 	%r111, %r106, 80;
	cvt.s64.s32 	%rd240, %r111;
	add.s64 	%rd241, %rd27, %rd240;
	shl.b64 	%rd242, %rd241, 2;
	add.s64 	%rd243, %rd24, %rd242;
	st.global.f32 	[%rd243], %f292;
	add.s32 	%r112, %r106, 96;
	cvt.s64.s32 	%rd244, %r112;
	add.s64 	%rd245, %rd27, %rd244;
	shl.b64 	%rd246, %rd245, 2;
	add.s64 	%rd247, %rd24, %rd246;
	st.global.f32 	[%rd247], %f291;
	add.s32 	%r113, %r106, 112;
	cvt.s64.s32 	%rd248, %r113;
	add.s64 	%rd249, %rd27, %rd248;
	shl.b64 	%rd250, %rd249, 2;
	add.s64 	%rd251, %rd24, %rd250;
	st.global.f32 	[%rd251], %f290;
	add.s32 	%r114, %r106, %r63;
	cvt.s64.s32 	%rd252, %r114;
	add.s64 	%rd253, %rd27, %rd252;
	shl.b64 	%rd254, %rd253, 2;
	add.s64 	%rd255, %rd24, %rd254;
	st.global.f32 	[%rd255], %f289;
	add.s32 	%r115, %r114, 16;
	cvt.s64.s32 	%rd256, %r115;
	add.s64 	%rd257, %rd27, %rd256;
	shl.b64 	%rd258, %rd257, 2;
	add.s64 	%rd259, %rd24, %rd258;
	st.global.f32 	[%rd259], %f288;
	add.s32 	%r116, %r114, 32;
	cvt.s64.s32 	%rd260, %r116;
	add.s64 	%rd261, %rd27, %rd260;
	shl.b64 	%rd262, %rd261, 2;
	add.s64 	%rd263, %rd24, %rd262;
	st.global.f32 	[%rd263], %f287;
	add.s32 	%r117, %r114, 48;
	cvt.s64.s32 	%rd264, %r117;
	add.s64 	%rd265, %rd27, %rd264;
	shl.b64 	%rd266, %rd265, 2;
	add.s64 	%rd267, %rd24, %rd266;
	st.global.f32 	[%rd267], %f286;
	add.s32 	%r118, %r114, 64;
	cvt.s64.s32 	%rd268, %r118;
	add.s64 	%rd269, %rd27, %rd268;
	shl.b64 	%rd270, %rd269, 2;
	add.s64 	%rd271, %rd24, %rd270;
	st.global.f32 	[%rd271], %f285;
	add.s32 	%r119, %r114, 80;
	cvt.s64.s32 	%rd272, %r119;
	add.s64 	%rd273, %rd27, %rd272;
	shl.b64 	%rd274, %rd273, 2;
	add.s64 	%rd275, %rd24, %rd274;
	st.global.f32 	[%rd275], %f284;
	add.s32 	%r120, %r114, 96;
	cvt.s64.s32 	%rd276, %r120;
	add.s64 	%rd277, %rd27, %rd276;
	shl.b64 	%rd278, %rd277, 2;
	add.s64 	%rd279, %rd24, %rd278;
	st.global.f32 	[%rd279], %f283;
	add.s32 	%r121, %r114, 112;
	cvt.s64.s32 	%rd280, %r121;
	add.s64 	%rd281, %rd27, %rd280;
	shl.b64 	%rd282, %rd281, 2;
	add.s64 	%rd283, %rd24, %rd282;
	st.global.f32 	[%rd283], %f282;
	ret;

}


// ===== COMPILED SASS (sm_100) =====

	.target	sm_100

	.elftype	@"ET_EXEC"


//--------------------- .note.nv.tkinfo           --------------------------
	.section	.note.nv.tkinfo,"",@"SHT_NOTE"
	.sectionflags	@"SHF_NOTE_NV_TKINFO"
	.tkinfo
        /*0018*/ 	.word	0x00000002
        /*0030*/ 	.string	""
        /*0030*/ 	.string	"ptxas"
        /*0030*/ 	.string	"Cuda compilation tools, release 13.0, V13.0.88"
        /*0030*/ 	.string	"Build cuda_13.0.r13.0/compiler.36424714_0"
        /*0030*/ 	.string	"-arch sm_100 -m 64 "



//--------------------- .note.nv.cuinfo           --------------------------
	.section	.note.nv.cuinfo,"",@"SHT_NOTE"
	.sectionflags	@"SHF_NOTE_NV_CUINFO"
        /*0018*/ 	.short	0x0002
        /*001a*/ 	.short	0x0064
        /*001c*/ 	.short	0x0082
	.zero		2


//--------------------- .nv.info                  --------------------------
	.section	.nv.info,"",@"SHT_CUDA_INFO"
	.align	4


	//----- nvinfo : EIATTR_REGCOUNT
	.align		4
        /*0000*/ 	.byte	0x04, 0x2f
        /*0002*/ 	.short	(.L_1 - .L_0)
	.align		4
.L_0:
        /*0004*/ 	.word	index@(_Z12gemm_tiled_2ILi8ELi8ELi128ELi128ELi8ELi4EEvPfS0_S0_iiibb)
        /*0008*/ 	.word	0x00000060


	//----- nvinfo : EIATTR_FRAME_SIZE
	.align		4
.L_1:
        /*000c*/ 	.byte	0x04, 0x11
        /*000e*/ 	.short	(.L_3 - .L_2)
	.align		4
.L_2:
        /*0010*/ 	.word	index@(_Z12gemm_tiled_2ILi8ELi8ELi128ELi128ELi8ELi4EEvPfS0_S0_iiibb)
        /*0014*/ 	.word	0x00000100


	//----- nvinfo : EIATTR_MIN_STACK_SIZE
	.align		4
.L_3:
        /*0018*/ 	.byte	0x04, 0x12
        /*001a*/ 	.short	(.L_5 - .L_4)
	.align		4
.L_4:
        /*001c*/ 	.word	index@(_Z12gemm_tiled_2ILi8ELi8ELi128ELi128ELi8ELi4EEvPfS0_S0_iiibb)
        /*0020*/ 	.word	0x00000100
.L_5:


//--------------------- .nv.compat                --------------------------
	.section	.nv.compat,"",@"SHT_CUDA_COMPAT_INFO"
	.align	4
        /*0000*/ 	.byte	0x02, 0x09, 0x00, 0x00, 0x02, 0x02, 0x01, 0x00, 0x02, 0x05, 0x05, 0x00, 0x03, 0x07, 0x01, 0x01
        /*0010*/ 	.byte	0x02, 0x03, 0x00, 0x00, 0x02, 0x06, 0x01, 0x00, 0x04, 0x0b, 0x08, 0x00, 0x09, 0x00, 0x00, 0x00
        /*0020*/ 	.byte	0x00, 0x00, 0x00, 0x00


//--------------------- .nv.info._Z12gemm_tiled_2ILi8ELi8ELi128ELi128ELi8ELi4EEvPfS0_S0_iiibb --------------------------
	.section	.nv.info._Z12gemm_tiled_2ILi8ELi8ELi128ELi128ELi8ELi4EEvPfS0_S0_iiibb,"",@"SHT_CUDA_INFO"
	.sectionflags	@""
	.align	4


	//----- nvinfo : EIATTR_CUDA_API_VERSION
	.align		4
        /*0000*/ 	.byte	0x04, 0x37
        /*0002*/ 	.short	(.L_7 - .L_6)
.L_6:
        /*0004*/ 	.word	0x00000082


	//----- nvinfo : EIATTR_KPARAM_INFO
	.align		4
.L_7:
        /*0008*/ 	.byte	0x04, 0x17
        /*000a*/ 	.short	(.L_9 - .L_8)
.L_8:
        /*000c*/ 	.word	0x00000000
        /*0010*/ 	.short	0x0007
        /*0012*/ 	.short	0x0025
        /*0014*/ 	.byte	0x00, 0xf0, 0x05, 0x00


	//----- nvinfo : EIATTR_KPARAM_INFO
	.align		4
.L_9:
        /*0018*/ 	.byte	0x04, 0x17
        /*001a*/ 	.short	(.L_11 - .L_10)
.L_10:
        /*001c*/ 	.word	0x00000000
        /*0020*/ 	.short	0x0006
        /*0022*/ 	.short	0x0024
        /*0024*/ 	.byte	0x00, 0xf0, 0x05, 0x00


	//----- nvinfo : EIATTR_KPARAM_INFO
	.align		4
.L_11:
        /*0028*/ 	.byte	0x04, 0x17
        /*002a*/ 	.short	(.L_13 - .L_12)
.L_12:
        /*002c*/ 	.word	0x00000000
        /*0030*/ 	.short	0x0005
        /*0032*/ 	.short	0x0020
        /*0034*/ 	.byte	0x00, 0xf0, 0x11, 0x00


	//----- nvinfo : EIATTR_KPARAM_INFO
	.align		4
.L_13:
        /*0038*/ 	.byte	0x04, 0x17
        /*003a*/ 	.short	(.L_15 - .L_14)
.L_14:
        /*003c*/ 	.word	0x00000000
        /*0040*/ 	.short	0x0004
        /*0042*/ 	.short	0x001c
        /*0044*/ 	.byte	0x00, 0xf0, 0x11, 0x00


	//----- nvinfo : EIATTR_KPARAM_INFO
	.align		4
.L_15:
        /*0048*/ 	.byte	0x04, 0x17
        /*004a*/ 	.short	(.L_17 - .L_16)
.L_16:
        /*004c*/ 	.word	0x00000000
        /*0050*/ 	.short	0x0003
        /*0052*/ 	.short	0x0018
        /*0054*/ 	.byte	0x00, 0xf0, 0x11, 0x00


	//----- nvinfo : EIATTR_KPARAM_INFO
	.align		4
.L_17:
        /*0058*/ 	.byte	0x04, 0x17
        /*005a*/ 	.short	(.L_19 - .L_18)
.L_18:
        /*005c*/ 	.word	0x00000000
        /*0060*/ 	.short	0x0002
        /*0062*/ 	.short	0x0010
        /*0064*/ 	.byte	0x00, 0xf5, 0x21, 0x00


	//----- nvinfo : EIATTR_KPARAM_INFO
	.align		4
.L_19:
        /*0068*/ 	.byte	0x04, 0x17
        /*006a*/ 	.short	(.L_21 - .L_20)
.L_20:
        /*006c*/ 	.word	0x00000000
        /*0070*/ 	.short	0x0001
        /*0072*/ 	.short	0x0008
        /*0074*/ 	.byte	0x00, 0xf5, 0x21, 0x00


	//----- nvinfo : EIATTR_KPARAM_INFO
	.align		4
.L_21:
        /*0078*/ 	.byte	0x04, 0x17
        /*007a*/ 	.short	(.L_23 - .L_22)
.L_22:
        /*007c*/ 	.word	0x00000000
        /*0080*/ 	.short	0x0000
        /*0082*/ 	.short	0x0000
        /*0084*/ 	.byte	0x00, 0xf5, 0x21, 0x00


	//----- nvinfo : EIATTR_SPARSE_MMA_MASK
	.align		4
.L_23:
        /*0088*/ 	.byte	0x03, 0x50
        /*008a*/ 	.short	0x0000


	//----- nvinfo : EIATTR_MAXREG_COUNT
	.align		4
        /*008c*/ 	.byte	0x03, 0x1b
        /*008e*/ 	.short	0x00ff


	//----- nvinfo : EIATTR_NUM_BARRIERS
	.align		4
        /*0090*/ 	.byte	0x02, 0x4c
        /*0092*/ 	.byte	0x01
	.zero		1


	//----- nvinfo : EIATTR_MERCURY_ISA_VERSION
	.align		4
        /*0094*/ 	.byte	0x03, 0x5f
        /*0096*/ 	.short	0x0101


	//----- nvinfo : EIATTR_VRC_CTA_INIT_COUNT
	.align		4
        /*0098*/ 	.byte	0x02, 0x4a
	.zero		1
	.zero		1


	//----- nvinfo : EIATTR_EXIT_INSTR_OFFSETS
	.align		4
        /*009c*/ 	.byte	0x04, 0x1c
        /*009e*/ 	.short	(.L_25 - .L_24)


	//   ....[0]....
.L_24:
        /*00a0*/ 	.word	0x000026e0


	//----- nvinfo : EIATTR_CRS_STACK_SIZE
	.align		4
.L_25:
        /*00a4*/ 	.byte	0x04, 0x1e
        /*00a6*/ 	.short	(.L_27 - .L_26)
.L_26:
        /*00a8*/ 	.word	0x00000000


	//----- nvinfo : EIATTR_CBANK_PARAM_SIZE
	.align		4
.L_27:
        /*00ac*/ 	.byte	0x03, 0x19
        /*00ae*/ 	.short	0x0026


	//----- nvinfo : EIATTR_PARAM_CBANK
	.align		4
        /*00b0*/ 	.byte	0x04, 0x0a
        /*00b2*/ 	.short	(.L_29 - .L_28)
	.align		4
.L_28:
        /*00b4*/ 	.word	index@(.nv.constant0._Z12gemm_tiled_2ILi8ELi8ELi128ELi128ELi8ELi4EEvPfS0_S0_iiibb)
        /*00b8*/ 	.short	0x0380
        /*00ba*/ 	.short	0x0026


	//----- nvinfo : EIATTR_SW_WAR
	.align		4
.L_29:
        /*00bc*/ 	.byte	0x04, 0x36
        /*00be*/ 	.short	(.L_31 - .L_30)
.L_30:
        /*00c0*/ 	.word	0x00000008
.L_31:


//--------------------- .nv.callgraph             --------------------------
	.section	.nv.callgraph,"",@"SHT_CUDA_CALLGRAPH"
	.align	4
	.sectionentsize	8
	.align		4
        /*0000*/ 	.word	0x00000000
	.align		4
        /*0004*/ 	.word	0xffffffff
	.align		4
        /*0008*/ 	.word	0x00000000
	.align		4
        /*000c*/ 	.word	0xfffffffe
	.align		4
        /*0010*/ 	.word	0x00000000
	.align		4
        /*0014*/ 	.word	0xfffffffd
	.align		4
        /*0018*/ 	.word	0x00000000
	.align		4
        /*001c*/ 	.word	0xfffffffc


//--------------------- .text._Z12gemm_tiled_2ILi8ELi8ELi128ELi128ELi8ELi4EEvPfS0_S0_iiibb --------------------------
	.section	.text._Z12gemm_tiled_2ILi8ELi8ELi128ELi128ELi8ELi4EEvPfS0_S0_iiibb,"ax",@progbits
	.align	128
        .global         _Z12gemm_tiled_2ILi8ELi8ELi128ELi128ELi8ELi4EEvPfS0_S0_iiibb
        .type           _Z12gemm_tiled_2ILi8ELi8ELi128ELi128ELi8ELi4EEvPfS0_S0_iiibb,@function
        .size           _Z12gemm_tiled_2ILi8ELi8ELi128ELi128ELi8ELi4EEvPfS0_S0_iiibb,(.L_x_6 - _Z12gemm_tiled_2ILi8ELi8ELi128ELi128ELi8ELi4EEvPfS0_S0_iiibb)
        .other          _Z12gemm_tiled_2ILi8ELi8ELi128ELi128ELi8ELi4EEvPfS0_S0_iiibb,@"STO_CUDA_ENTRY STV_DEFAULT"
_Z12gemm_tiled_2ILi8ELi8ELi128ELi128ELi8ELi4EEvPfS0_S0_iiibb:
.text._Z12gemm_tiled_2ILi8ELi8ELi128ELi128ELi8ELi4EEvPfS0_S0_iiibb:
[----:B------:R-:W0:Y:S01]  /*0000*/  LDC R1, c[0x0][0x37c] ;  /* 0x0000df00ff017b82 */ /* 0x000e220000000800 */
[----:B------:R-:W1:Y:S01]  /*0010*/  LDCU UR4, c[0x0][0x3a0] ;  /* 0x00007400ff0477ac */ /* 0x000e620008000800 */
[----:B0-----:R-:W-:Y:S01]  /*0020*/  VIADD R1, R1, 0xffffff00 ;  /* 0xffffff0001017836 */ /* 0x001fe20000000000 */
[----:B------:R-:W0:Y:S01]  /*0030*/  LDCU.64 UR8, c[0x0][0x358] ;  /* 0x00006b00ff0877ac */ /* 0x000e220008000a00 */
[----:B-1----:R-:W-:-:S09]  /*0040*/  UISETP.GE.AND UP0, UPT, UR4, 0x1, UPT ;  /* 0x000000010400788c */ /* 0x002fd2000bf06270 */
[----:B------:R-:W-:Y:S05]  /*0050*/  BRA.U !UP0, `(.L_x_0) ;  /* 0x0000000d08747547 */ /* 0x000fea000b800000 */
[----:B------:R-:W1:Y:S01]  /*0060*/  S2R R3, SR_TID.X ;  /* 0x0000000000037919 */ /* 0x000e620000002100 */
[----:B------:R-:W2:Y:S01]  /*0070*/  S2UR UR7, SR_CTAID.X ;  /* 0x00000000000779c3 */ /* 0x000ea20000002500 */
[----:B------:R-:W-:Y:S02]  /*0080*/  IMAD.MOV.U32 R2, RZ, RZ, RZ ;  /* 0x000000ffff027224 */ /* 0x000fe400078e00ff */
[----:B-1----:R-:W-:-:S05]  /*0090*/  IMAD.SHL.U32 R83, R3, 0x4, RZ ;  /* 0x0000000403537824 */ /* 0x002fca00078e00ff */
[----:B--2---:R-:W-:-:S07]  /*00a0*/  LOP3.LUT R81, R83, 0x4, RZ, 0xc0, !PT ;  /* 0x0000000453517812 */ /* 0x004fce00078ec0ff */
.L_x_4:
[----:B------:R-:W-:Y:S01]  /*00b0*/  ISETP.GT.U32.AND P0, PT, R3, 0xff, PT ;  /* 0x000000ff0300780c */ /* 0x000fe20003f04070 */
[----:B------:R-:W-:-:S12]  /*00c0*/  BSSY.RECONVERGENT B0, `(.L_x_1) ;  /* 0x0000026000007945 */ /* 0x000fd80003800200 */
[----:B-1----:R-:W-:Y:S05]  /*00d0*/  @P0 BRA `(.L_x_2) ;  /* 0x0000000000900947 */ /* 0x002fea0003800000 */
[----:B------:R-:W1:Y:S01]  /*00e0*/  S2R R6, SR_CTAID.Y ;  /* 0x0000000000067919 */ /* 0x000e620000002600 */
[----:B------:R-:W2:Y:S01]  /*00f0*/  LDC R7, c[0x0][0x3a0] ;  /* 0x0000e800ff077b82 */ /* 0x000ea20000000800 */
[----:B------:R-:W3:Y:S01]  /*0100*/  LDCU UR4, c[0x0][0x39c] ;  /* 0x00007380ff0477ac */ /* 0x000ee20008000800 */
[----:B------:R-:W-:Y:S02]  /*0110*/  LOP3.LUT R83, R83, 0x7c, RZ, 0xc0, !PT ;  /* 0x0000007c53537812 */ /* 0x000fe400078ec0ff */
[--C-:B------:R-:W-:Y:S01]  /*0120*/  SHF.R.U32.HI R5, RZ, 0x5, R3.reuse ;  /* 0x00000005ff057819 */ /* 0x100fe20000011603 */
[----:B------:R-:W4:Y:S01]  /*0130*/  LDCU.128 UR12, c[0x0][0x380] ;  /* 0x00007000ff0c77ac */ /* 0x000f220008000c00 */
[----:B------:R-:W-:Y:S01]  /*0140*/  SHF.R.U32.HI R9, RZ, 0x1, R3 ;  /* 0x00000001ff097819 */ /* 0x000fe20000011603 */
[----:B---3--:R-:W-:-:S04]  /*0150*/  IMAD R4, R2, UR4, RZ ;  /* 0x0000000402047c24 */ /* 0x008fc8000f8e02ff */
[----:B------:R-:W-:Y:S02]  /*0160*/  IMAD.SHL.U32 R4, R4, 0x8, RZ ;  /* 0x0000000804047824 */ /* 0x000fe400078e00ff */
[----:B--2---:R-:W-:-:S04]  /*0170*/  IMAD R0, R7, UR7, RZ ;  /* 0x0000000707007c24 */ /* 0x004fc8000f8e02ff */
[----:B------:R-:W-:Y:S02]  /*0180*/  IMAD R0, R0, 0x80, R81 ;  /* 0x0000008000007824 */ /* 0x000fe400078e0251 */
[----:B-1----:R-:W-:Y:S02]  /*0190*/  IMAD R83, R6, 0x80, R83 ;  /* 0x0000008006537824 */ /* 0x002fe400078e0253 */
[----:B------:R-:W-:Y:S02]  /*01a0*/  IMAD R6, R5, UR4, RZ ;  /* 0x0000000405067c24 */ /* 0x000fe4000f8e02ff */
[----:B------:R-:W-:-:S03]  /*01b0*/  IMAD R5, R9, R7, R0 ;  /* 0x0000000709057224 */ /* 0x000fc600078e0200 */
[--C-:B------:R-:W-:Y:S02]  /*01c0*/  IADD3 R83, P1, P2, R4, R83, R6.reuse ;  /* 0x0000005304537210 */ /* 0x100fe40007a3e006 */
[----:B------:R-:W-:Y:S02]  /*01d0*/  LEA R5, P0, R2, R5, 0x3 ;  /* 0x0000000502057211 */ /* 0x000fe400078018ff */
[----:B------:R-:W-:Y:S02]  /*01e0*/  SHF.R.S32.HI R7, RZ, 0x1f, R6 ;  /* 0x0000001fff077819 */ /* 0x000fe40000011406 */
[----:B------:R-:W-:Y:S01]  /*01f0*/  SHF.R.S32.HI R4, RZ, 0x1f, R4 ;  /* 0x0000001fff047819 */ /* 0x000fe20000011404 */
[----:B------:R-:W-:-:S03]  /*0200*/  IMAD.X R8, RZ, RZ, RZ, P0 ;  /* 0x000000ffff087224 */ /* 0x000fc600000e06ff */
[----:B------:R-:W-:Y:S02]  /*0210*/  IADD3.X R0, PT, PT, R4, RZ, R7, P1, P2 ;  /* 0x000000ff04007210 */ /* 0x000fe40000fe4407 */
[----:B----4-:R-:W-:Y:S02]  /*0220*/  LEA R4, P1, R5, UR12, 0x2 ;  /* 0x0000000c05047c11 */ /* 0x010fe4000f8210ff */
[----:B------:R-:W-:Y:S02]  /*0230*/  LEA R6, P2, R83, UR14, 0x2 ;  /* 0x0000000e53067c11 */ /* 0x000fe4000f8410ff */
[----:B------:R-:W-:Y:S02]  /*0240*/  LEA.HI.X R5, R5, UR13, R8, 0x2, P1 ;  /* 0x0000000d05057c11 */ /* 0x000fe400088f1408 */
[----:B------:R-:W-:-:S03]  /*0250*/  LEA.HI.X R7, R83, UR15, R0, 0x2, P2 ;  /* 0x0000000f53077c11 */ /* 0x000fc600090f1400 */
[----:B0-----:R-:W2:Y:S04]  /*0260*/  LDG.E.128 R12, desc[UR8][R4.64] ;  /* 0x00000008040c7981 */ /* 0x001ea8000c1e1d00 */
[----:B------:R-:W3:Y:S01]  /*0270*/  LDG.E.128 R16, desc[UR8][R6.64] ;  /* 0x0000000806107981 */ /* 0x000ee2000c1e1d00 */
[----:B------:R-:W0:Y:S01]  /*0280*/  S2UR UR6, SR_CgaCtaId ;  /* 0x00000000000679c3 */ /* 0x000e220000008800 */
[----:B------:R-:W-:Y:S01]  /*0290*/  IMAD.SHL.U32 R0, R3, 0x10, RZ ;  /* 0x0000001003007824 */ /* 0x000fe200078e00ff */
[----:B------:R-:W-:Y:S02]  /*02a0*/  UMOV UR4, 0x400 ;  /* 0x0000040000047882 */ /* 0x000fe40000000000 */
[----:B------:R-:W-:Y:S02]  /*02b0*/  UIADD3 UR5, UPT, UPT, UR4, 0x1000, URZ ;  /* 0x0000100004057890 */ /* 0x000fe4000fffe0ff */
[----:B------:R-:W-:-:S05]  /*02c0*/  LOP3.LUT R8, R0, 0x10, RZ, 0xc0, !PT ;  /* 0x0000001000087812 */ /* 0x000fca00078ec0ff */
[----:B------:R-:W-:Y:S01]  /*02d0*/  IMAD R8, R9, 0x20, R8 ;  /* 0x0000002009087824 */ /* 0x000fe200078e0208 */
[----:B0-----:R-:W-:Y:S02]  /*02e0*/  ULEA UR4, UR6, UR4, 0x18 ;  /* 0x0000000406047291 */ /* 0x001fe4000f8ec0ff */
[----:B------:R-:W-:-:S07]  /*02f0*/  ULEA UR5, UR6, UR5, 0x18 ;  /* 0x0000000506057291 */ /* 0x000fce000f8ec0ff */
[----:B--2---:R1:W-:Y:S04]  /*0300*/  STS.128 [R8+UR4], R12 ;  /* 0x0000000c08007988 */ /* 0x0043e80008000c04 */
[----:B---3--:R1:W-:Y:S02]  /*0310*/  STS.128 [R0+UR5], R16 ;  /* 0x0000001000007988 */ /* 0x0083e40008000c05 */
.L_x_2:
[----:B0-----:R-:W-:Y:S05]  /*0320*/  BSYNC.RECONVERGENT B0 ;  /* 0x0000000000007941 */ /* 0x001fea0003800200 */
.L_x_1:
[----:B------:R-:W0:Y:S08]  /*0330*/  S2UR UR6, SR_CgaCtaId ;  /* 0x00000000000679c3 */ /* 0x000e300000008800 */
[----:B------:R-:W-:Y:S01]  /*0340*/  BAR.SYNC.DEFER_BLOCKING 0x0 ;  /* 0x0000000000007b1d */ /* 0x000fe20000010000 */
[----:B------:R-:W-:-:S05]  /*0350*/  IMAD.SHL.U32 R83, R3, 0x4, RZ ;  /* 0x0000000403537824 */ /* 0x000fca00078e00ff */
[----:B------:R-:W-:Y:S01]  /*0360*/  UMOV UR4, 0x400 ;  /* 0x0000040000047882 */ /* 0x000fe20000000000 */
[----:B------:R-:W-:Y:S01]  /*0370*/  LOP3.LUT R20, R83, 0x3c, RZ, 0xc0, !PT ;  /* 0x0000003c53147812 */ /* 0x000fe200078ec0ff */
[----:B------:R-:W-:Y:S01]  /*0380*/  UIADD3 UR5, UPT, UPT, UR4, 0x1000, URZ ;  /* 0x0000100004057890 */ /* 0x000fe2000fffe0ff */
[----:B------:R-:W1:Y:S03]  /*0390*/  S2R R3, SR_TID.X ;  /* 0x0000000000037919 */ /* 0x000e660000002100 */
[----:B0-----:R-:W-:Y:S02]  /*03a0*/  ULEA UR5, UR6, UR5, 0x18 ;  /* 0x0000000506057291 */ /* 0x001fe4000f8ec0ff */
[----:B------:R-:W-:-:S07]  /*03b0*/  ULEA UR4, UR6, UR4, 0x18 ;  /* 0x0000000406047291 */ /* 0x000fce000f8ec0ff */
[----:B------:R0:W2:Y:S04]  /*03c0*/  LDS R5, [R20+UR5] ;  /* 0x0000000514057984 */ /* 0x0000a80008000800 */
[----:B------:R0:W3:Y:S04]  /*03d0*/  LDS R4, [R20+UR5+0x200] ;  /* 0x0002000514047984 */ /* 0x0000e80008000800 */
[----:B------:R0:W4:Y:S01]  /*03e0*/  LDS R7, [R20+UR5+0x400] ;  /* 0x0004000514077984 */ /* 0x0001220008000800 */
[----:B-1----:R-:W-:-:S03]  /*03f0*/  IMAD.SHL.U32 R0, R3, 0x2, RZ ;  /* 0x0000000203007824 */ /* 0x002fc600078e00ff */
[----:B------:R0:W1:Y:S02]  /*0400*/  LDS R6, [R20+UR5+0x600] ;  /* 0x0006000514067984 */ /* 0x0000640008000800 */
[----:B------:R-:W-:Y:S01]  /*0410*/  LOP3.LUT R77, R0, 0x7e0, RZ, 0xc0, !PT ;  /* 0x000007e0004d7812 */ /* 0x000fe200078ec0ff */
[----:B------:R-:W-:Y:S01]  /*0420*/  IMAD.MOV.U32 R0, RZ, RZ, 0x10 ;  /* 0x00000010ff007424 */ /* 0x000fe200078e00ff */
[----:B------:R0:W0:Y:S03]  /*0430*/  LDS R9, [R20+UR5+0x800] ;  /* 0x0008000514097984 */ /* 0x0000260008000800 */
[----:B------:R-:W-:Y:S01]  /*0440*/  VIADD R77, R77, UR4 ;  /* 0x000000044d4d7c36 */ /* 0x000fe20008000000 */
[----:B------:R0:W0:Y:S01]  /*0450*/  LDS R8, [R20+UR5+0xa00] ;  /* 0x000a000514087984 */ /* 0x0000220008000800 */
[----:B------:R-:W-:-:S03]  /*0460*/  UMOV UR4, 0x10 ;  /* 0x0000001000047882 */ /* 0x000fc60000000000 */
[----:B------:R0:W0:Y:S04]  /*0470*/  LDS R11, [R20+UR5+0xc00] ;  /* 0x000c0005140b7984 */ /* 0x0000280008000800 */
        /* <DEDUP_REMOVED lines=56> */
[----:B-1234-:R0:W0:Y:S02]  /*0800*/  LDS R90, [R20+UR5+0xfc0] ;  /* 0x000fc005145a7984 */ /* 0x01e0240008000800 */
.L_x_3:
[----:B-1----:R-:W-:Y:S01]  /*0810*/  IMAD.IADD R79, R1, 0x1, R0 ;  /* 0x00000001014f7824 */ /* 0x002fe200078e0200 */
[----:B------:R-:W1:Y:S04]  /*0820*/  LDS.128 R28, [R77+UR4+-0x10] ;  /* 0xfffff0044d1c7984 */ /* 0x000e680008000c00 */
[----:B0-----:R-:W1:Y:S04]  /*0830*/  LDL.128 R20, [R79+-0x10] ;  /* 0xfffff0004f147983 */ /* 0x001e680000100c00 */
[----:B------:R-:W2:Y:S01]  /*0840*/  LDL.128 R24, [R79] ;  /* 0x000000004f187983 */ /* 0x000ea20000100c00 */
[----:B------:R-:W-:-:S03]  /*0850*/  VIADD R0, R0, 0x20 ;  /* 0x0000002000007836 */ /* 0x000fc60000000000 */
[----:B------:R-:W0:Y:S01]  /*0860*/  LDS.128 R32, [R77+UR4] ;  /* 0x000000044d207984 */ /* 0x000e220008000c00 */
[----:B------:R-:W-:-:S04]  /*0870*/  UIADD3 UR4, UPT, UPT, UR4, 0x200, URZ ;  /* 0x0000020004047890 */ /* 0x000fc8000fffe0ff */
[----:B------:R-:W-:Y:S01]  /*0880*/  UISETP.NE.AND UP0, UPT, UR4, 0x1010, UPT ;  /* 0x000010100400788c */ /* 0x000fe2000bf05270 */
[-C--:B-1----:R-:W-:Y:S01]  /*0890*/  FFMA R91, R5, R28.reuse, R20 ;  /* 0x0000001c055b7223 */ /* 0x082fe20000000014 */
[-C--:B------:R-:W-:Y:S01]  /*08a0*/  FFMA R87, R12, R28.reuse, R21 ;  /* 0x0000001c0c577223 */ /* 0x080fe20000000015 */
[-C--:B------:R-:W-:Y:S01]  /*08b0*/  FFMA R85, R46, R28.reuse, R23 ;  /* 0x0000001c2e557223 */ /* 0x080fe20000000017 */
[-C--:B------:R-:W-:Y:S01]  /*08c0*/  FFMA R89, R19, R28.reuse, R22 ;  /* 0x0000001c13597223 */ /* 0x080fe20000000016 */
[-C--:B--2---:R-:W-:Y:S01]  /*08d0*/  FFMA R21, R49, R28.reuse, R24 ;  /* 0x0000001c31157223 */ /* 0x084fe20000000018 */
[-C--:B------:R-:W-:Y:S01]  /*08e0*/  FFMA R25, R64, R28.reuse, R25 ;  /* 0x0000001c40197223 */ /* 0x080fe20000000019 */
[-C--:B------:R-:W-:Y:S01]  /*08f0*/  FFMA R23, R63, R28.reuse, R26 ;  /* 0x0000001c3f177223 */ /* 0x080fe2000000001a */
[----:B------:R-:W-:Y:S01]  /*0900*/  FFMA R27, R82, R28, R27 ;  /* 0x0000001c521b7223 */ /* 0x000fe2000000001b */
[-C--:B------:R-:W-:Y:S01]  /*0910*/  FFMA R20, R4, R29.reuse, R91 ;  /* 0x0000001d04147223 */ /* 0x080fe2000000005b */
[-C--:B------:R-:W-:Y:S01]  /*0920*/  FFMA R22, R14, R29.reuse, R87 ;  /* 0x0000001d0e167223 */ /* 0x080fe20000000057 */
[-C--:B------:R-:W-:Y:S01]  /*0930*/  FFMA R24, R38, R29.reuse, R89 ;  /* 0x0000001d26187223 */ /* 0x080fe20000000059 */
[-C--:B------:R-:W-:Y:S01]  /*0940*/  FFMA R26, R48, R29.reuse, R85 ;  /* 0x0000001d301a7223 */ /* 0x080fe20000000055 */
[-C--:B------:R-:W-:Y:S01]  /*0950*/  FFMA R28, R56, R29.reuse, R21 ;  /* 0x0000001d381c7223 */ /* 0x080fe20000000015 */
        /* <DEDUP_REMOVED lines=19> */
[-C--:B0-----:R-:W-:Y:S01]  /*0a90*/  FFMA R21, R9, R32.reuse, R20 ;  /* 0x0000002009157223 */ /* 0x081fe20000000014 */
        /* <DEDUP_REMOVED lines=31> */
[----:B------:R1:W-:Y:S04]  /*0c90*/  STL.128 [R79+-0x10], R20 ;  /* 0xfffff0144f007387 */ /* 0x0003e80000100c00 */
[----:B------:R1:W-:Y:S01]  /*0ca0*/  STL.128 [R79], R32 ;  /* 0x000000204f007387 */ /* 0x0003e20000100c00 */
[----:B------:R-:W-:Y:S05]  /*0cb0*/  BRA.U UP0, `(.L_x_3) ;  /* 0xfffffff900d47547 */ /* 0x000fea000b83ffff */
[----:B------:R-:W0:Y:S01]  /*0cc0*/  LDCU UR4, c[0x0][0x3a0] ;  /* 0x00007400ff0477ac */ /* 0x000e220008000800 */
[----:B------:R-:W-:Y:S01]  /*0cd0*/  VIADD R2, R2, 0x1 ;  /* 0x0000000102027836 */ /* 0x000fe20000000000 */
[----:B0-----:R-:W-:-:S04]  /*0ce0*/  UIADD3 UR4, UPT, UPT, UR4, 0x7, URZ ;  /* 0x0000000704047890 */ /* 0x001fc8000fffe0ff */
[----:B------:R-:W-:Y:S01]  /*0cf0*/  USHF.R.U32.HI UR4, URZ, 0x3, UR4 ;  /* 0x00000003ff047899 */ /* 0x000fe20008011604 */
[----:B------:R-:W-:Y:S05]  /*0d00*/  BAR.SYNC.DEFER_BLOCKING 0x0 ;  /* 0x0000000000007b1d */ /* 0x000fea0000010000 */
[----:B------:R-:W-:-:S13]  /*0d10*/  ISETP.NE.AND P0, PT, R2, UR4, PT ;  /* 0x0000000402007c0c */ /* 0x000fda000bf05270 */
[----:B------:R-:W-:Y:S05]  /*0d20*/  @P0 BRA `(.L_x_4) ;  /* 0xfffffff000e00947 */ /* 0x000fea000383ffff */
[----:B-1----:R1:W5:Y:S04]  /*0d30*/  LDL.128 R76, [R1] ;  /* 0x00000000014c7983 */ /* 0x0023680000100c00 */
[----:B------:R1:W5:Y:S04]  /*0d40*/  LDL.128 R60, [R1+0x10] ;  /* 0x00001000013c7983 */ /* 0x0003680000100c00 */
        /* <DEDUP_REMOVED lines=13> */
[----:B------:R1:W5:Y:S02]  /*0e20*/  LDL.128 R4, [R1+0xf0] ;  /* 0x0000f00001047983 */ /* 0x0003640000100c00 */
.L_x_0:
[----:B------:R-:W2:Y:S01]  /*0e30*/  S2R R2, SR_TID.X ;  /* 0x0000000000027919 */ /* 0x000ea20000002100 */
[----:B------:R-:W3:Y:S01]  /*0e40*/  S2UR UR4, SR_CTAID.X ;  /* 0x00000000000479c3 */ /* 0x000ee20000002500 */
[----:B------:R-:W4:Y:S07]  /*0e50*/  S2R R3, SR_CTAID.Y ;  /* 0x0000000000037919 */ /* 0x000f2e0000002600 */
[----:B------:R-:W3:Y:S01]  /*0e60*/  LDC R67, c[0x0][0x39c] ;  /* 0x0000e700ff437b82 */ /* 0x000ee20000000800 */
[----:B--2---:R-:W-:Y:S01]  /*0e70*/  SHF.R.U32.HI R68, RZ, 0x4, R2 ;  /* 0x00000004ff447819 */ /* 0x004fe20000011602 */
[----:B---3--:R-:W-:Y:S01]  /*0e80*/  IMAD R0, R67, UR4, RZ ;  /* 0x0000000443007c24 */ /* 0x008fe2000f8e02ff */
[----:B------:R-:W2:Y:S01]  /*0e90*/  LDCU.64 UR4, c[0x0][0x390] ;  /* 0x00007200ff0477ac */ /* 0x000ea20008000a00 */
[----:B------:R-:W-:-:S02]  /*0ea0*/  LOP3.LUT R2, R2, 0xf, RZ, 0xc0, !PT ;  /* 0x0000000f02027812 */ /* 0x000fc400078ec0ff */
[----:B------:R-:W-:-:S03]  /*0eb0*/  IMAD.SHL.U32 R66, R0, 0x80, RZ ;  /* 0x0000008000427824 */ /* 0x000fc600078e00ff */
[----:B------:R-:W-:Y:S02]  /*0ec0*/  IMAD R68, R68, R67, R2 ;  /* 0x0000004344447224 */ /* 0x000fe400078e0202 */
[----:B----4-:R-:W-:Y:S02]  /*0ed0*/  LEA R0, P0, R3, R66, 0x7 ;  /* 0x0000004203007211 */ /* 0x010fe400078038ff */
[----:B------:R-:W-:Y:S02]  /*0ee0*/  VIADD R3, R68, 0x10 ;  /* 0x0000001044037836 */ /* 0x000fe40000000000 */
[----:B------:R-:W-:Y:S01]  /*0ef0*/  LEA.HI.X.SX32 R66, R66, RZ, 0x1, P0 ;  /* 0x000000ff42427211 */ /* 0x000fe200000f0eff */
[C---:B------:R-:W-:Y:S01]  /*0f00*/  VIADD R65, R68.reuse, 0x20 ;  /* 0x0000002044417836 */ /* 0x040fe20000000000 */
[CC--:B------:R-:W-:Y:S01]  /*0f10*/  IADD3 R2, P0, PT, R68.reuse, R0.reuse, RZ ;  /* 0x0000000044027210 */ /* 0x0c0fe20007f1e0ff */
[C---:B------:R-:W-:Y:S01]  /*0f20*/  VIADD R69, R68.reuse, 0x30 ;  /* 0x0000003044457836 */ /* 0x040fe20000000000 */
[----:B------:R-:W-:Y:S01]  /*0f30*/  IADD3 R75, P1, PT, R3, R0, RZ ;  /* 0x00000000034b7210 */ /* 0x000fe20007f3e0ff */
[C---:B------:R-:W-:Y:S01]  /*0f40*/  VIADD R83, R68.reuse, 0x60 ;  /* 0x0000006044537836 */ /* 0x040fe20000000000 */
[C---:B------:R-:W-:Y:S01]  /*0f50*/  LEA.HI.X.SX32 R71, R68.reuse, R66, 0x1, P0 ;  /* 0x0000004244477211 */ /* 0x040fe200000f0eff */
[----:B------:R-:W-:Y:S01]  /*0f60*/  VIADD R85, R68, 0x70 ;  /* 0x0000007044557836 */ /* 0x000fe20000000000 */
[----:B--2---:R-:W-:-:S02]  /*0f70*/  LEA R70, P0, R2, UR4, 0x2 ;  /* 0x0000000402467c11 */ /* 0x004fc4000f8010ff */
[-C--:B------:R-:W-:Y:S02]  /*0f80*/  IADD3 R73, P2, PT, R65, R0.reuse, RZ ;  /* 0x0000000041497210 */ /* 0x080fe40007f5e0ff */
[----:B------:R-:W-:Y:S02]  /*0f90*/  IADD3 R72, P3, PT, R69, R0, RZ ;  /* 0x0000000045487210 */ /* 0x000fe40007f7e0ff */
[-C--:B------:R-:W-:Y:S02]  /*0fa0*/  LEA.HI.X.SX32 R82, R3, R66.reuse, 0x1, P1 ;  /* 0x0000004203527211 */ /* 0x080fe400008f0eff */
[----:B------:R-:W-:Y:S02]  /*0fb0*/  LEA.HI.X R71, R2, UR5, R71, 0x2, P0 ;  /* 0x0000000502477c11 */ /* 0x000fe400080f1447 */
[-C--:B------:R-:W-:Y:S02]  /*0fc0*/  LEA.HI.X.SX32 R80, R65, R66.reuse, 0x1, P2 ;  /* 0x0000004241507211 */ /* 0x080fe400010f0eff */
[----:B------:R-:W-:Y:S01]  /*0fd0*/  LEA.HI.X.SX32 R3, R69, R66, 0x1, P3 ;  /* 0x0000004245037211 */ /* 0x000fe200018f0eff */
[----:B------:R-:W-:Y:S01]  /*0fe0*/  VIADD R69, R68, 0x40 ;  /* 0x0000004044457836 */ /* 0x000fe20000000000 */
[----:B------:R-:W-:Y:S01]  /*0ff0*/  LEA R64, P0, R75, UR4, 0x2 ;  /* 0x000000044b407c11 */ /* 0x000fe2000f8010ff */
[----:B0----5:R0:W-:Y:S01]  /*1000*/  STG.E desc[UR8][R70.64], R76 ;  /* 0x0000004c46007986 */ /* 0x0211e2000c101908 */
[----:B------:R-:W-:-:S02]  /*1010*/  LEA R2, P2, R72, UR4, 0x2 ;  /* 0x0000000448027c11 */ /* 0x000fc4000f8410ff */
[----:B------:R-:W-:Y:S02]  /*1020*/  LEA R74, P1, R73, UR4, 0x2 ;  /* 0x00000004494a7c11 */ /* 0x000fe4000f8210ff */
[----:B------:R-:W-:Y:S02]  /*1030*/  LEA.HI.X R65, R75, UR5, R82, 0x2, P0 ;  /* 0x000000054b417c11 */ /* 0x000fe400080f1452 */
[----:B------:R-:W-:Y:S02]  /*1040*/  LEA.HI.X R3, R72, UR5, R3, 0x2, P2 ;  /* 0x0000000548037c11 */ /* 0x000fe400090f1403 */
[----:B------:R-:W-:Y:S01]  /*1050*/  LEA.HI.X R75, R73, UR5, R80, 0x2, P1 ;  /* 0x00000005494b7c11 */ /* 0x000fe200088f1450 */
[----:B------:R-:W-:Y:S01]  /*1060*/  VIADD R73, R68, 0x50 ;  /* 0x0000005044497836 */ /* 0x000fe20000000000 */
[-C--:B------:R-:W-:Y:S01]  /*1070*/  IADD3 R72, P0, PT, R69, R0.reuse, RZ ;  /* 0x0000000045487210 */ /* 0x080fe20007f1e0ff */
[----:B------:R-:W-:Y:S01]  /*1080*/  STG.E desc[UR8][R64.64], R77 ;  /* 0x0000004d40007986 */ /* 0x000fe2000c101908 */
[----:B------:R-:W-:-:S02]  /*1090*/  IADD3 R86, P2, PT, R83, R0, RZ ;  /* 0x0000000053567210 */ /* 0x000fc40007f5e0ff */
[----:B------:R-:W-:Y:S01]  /*10a0*/  LEA.HI.X.SX32 R81, R69, R66, 0x1, P0 ;  /* 0x0000004245517211 */ /* 0x000fe200000f0eff */
[----:B------:R-:W-:Y:S01]  /*10b0*/  STG.E desc[UR8][R74.64], R78 ;  /* 0x0000004e4a007986 */ /* 0x000fe2000c101908 */
[C---:B------:R-:W-:Y:S02]  /*10c0*/  LEA R80, P0, R72.reuse, UR4, 0x2 ;  /* 0x0000000448507c11 */ /* 0x040fe4000f8010ff */
[-C--:B------:R-:W-:Y:S01]  /*10d0*/  IADD3 R87, P1, PT, R73, R0.reuse, RZ ;  /* 0x0000000049577210 */ /* 0x080fe20007f3e0ff */
[----:B------:R2:W-:Y:S01]  /*10e0*/  STG.E desc[UR8][R2.64], R79 ;  /* 0x0000004f02007986 */ /* 0x0005e2000c101908 */
[----:B------:R-:W-:Y:S02]  /*10f0*/  LEA.HI.X R81, R72, UR5, R81, 0x2, P0 ;  /* 0x0000000548517c11 */ /* 0x000fe400080f1451 */
[----:B------:R-:W-:Y:S02]  /*1100*/  IADD3 R69, P3, PT, R85, R0, RZ ;  /* 0x0000000055457210 */ /* 0x000fe40007f7e0ff */
[----:B0-----:R-:W-:Y:S01]  /*1110*/  LEA.HI.X.SX32 R76, R73, R66, 0x1, P1 ;  /* 0x00000042494c7211 */ /* 0x001fe200008f0eff */
[----:B------:R-:W-:Y:S01]  /*1120*/  STG.E desc[UR8][R80.64], R60 ;  /* 0x0000003c50007986 */ /* 0x000fe2000c101908 */
[----:B------:R-:W-:-:S02]  /*1130*/  LEA R82, P0, R87, UR4, 0x2 ;  /* 0x0000000457527c11 */ /* 0x000fc4000f8010ff */
[-C--:B------:R-:W-:Y:S02]  /*1140*/  LEA.HI.X.SX32 R71, R83, R66.reuse, 0x1, P2 ;  /* 0x0000004253477211 */ /* 0x080fe400010f0eff */
[----:B------:R-:W-:Y:S02]  /*1150*/  LEA.HI.X.SX32 R70, R85, R66, 0x1, P3 ;  /* 0x0000004255467211 */ /* 0x000fe400018f0eff */
[----:B------:R-:W-:Y:S02]  /*1160*/  LEA R72, P2, R69, UR4, 0x2 ;  /* 0x0000000445487c11 */ /* 0x000fe4000f8410ff */
[----:B------:R-:W-:Y:S01]  /*1170*/  LEA.HI.X R83, R87, UR5, R76, 0x2, P0 ;  /* 0x0000000557537c11 */ /* 0x000fe200080f144c */
[----:B------:R-:W-:Y:S01]  /*1180*/  IMAD R87, R67, 0x10, R68 ;  /* 0x0000001043577824 */ /* 0x000fe200078e0244 */
[C---:B------:R-:W-:Y:S02]  /*1190*/  LEA R84, P1, R86.reuse, UR4, 0x2 ;  /* 0x0000000456547c11 */ /* 0x040fe4000f8210ff */
[----:B------:R-:W-:Y:S01]  /*11a0*/  LEA.HI.X R73, R69, UR5, R70, 0x2, P2 ;  /* 0x0000000545497c11 */ /* 0x000fe200090f1446 */
[C-C-:B------:R-:W-:Y:S01]  /*11b0*/  IMAD R69, R67.reuse, 0x20, R68.reuse ;  /* 0x0000002043457824 */ /* 0x140fe200078e0244 */
[----:B------:R-:W-:Y:S01]  /*11c0*/  LEA.HI.X R85, R86, UR5, R71, 0x2, P1 ;  /* 0x0000000556557c11 */ /* 0x000fe200088f1447 */
[----:B------:R-:W-:Y:S01]  /*11d0*/  IMAD R68, R67, 0x40, R68 ;  /* 0x0000004043447824 */ /* 0x000fe200078e0244 */
[CC--:B------:R-:W-:Y:S01]  /*11e0*/  IADD3 R71, P0, PT, R87.reuse, R0.reuse, RZ ;  /* 0x0000000057477210 */ /* 0x0c0fe20007f1e0ff */
[----:B------:R-:W-:Y:S01]  /*11f0*/  VIADD R89, R87, 0x10 ;  /* 0x0000001057597836 */ /* 0x000fe20000000000 */
[----:B------:R-:W-:Y:S01]  /*1200*/  IADD3 R76, P1, PT, R69, R0, RZ ;  /* 0x00000000454c7210 */ /* 0x000fe20007f3e0ff */
[C---:B--2---:R-:W-:Y:S01]  /*1210*/  VIADD R79, R87.reuse, 0x30 ;  /* 0x00000030574f7836 */ /* 0x044fe20000000000 */
[CC--:B------:R-:W-:Y:S01]  /*1220*/  LEA.HI.X.SX32 R86, R87.reuse, R66.reuse, 0x1, P0 ;  /* 0x0000004257567211 */ /* 0x0c0fe200000f0eff */
[----:B------:R-:W-:Y:S01]  /*1230*/  VIADD R91, R87, 0x50 ;  /* 0x00000050575b7836 */ /* 0x000fe20000000000 */
[----:B------:R-:W-:Y:S01]  /*1240*/  LEA R70, P0, R71, UR4, 0x2 ;  /* 0x0000000447467c11 */ /* 0x000fe2000f8010ff */
[----:B------:R0:W-:Y:S01]  /*1250*/  STG.E desc[UR8][R82.64], R61 ;  /* 0x0000003d52007986 */ /* 0x0001e2000c101908 */
[----:B------:R-:W-:-:S02]  /*1260*/  LEA.HI.X.SX32 R65, R69, R66, 0x1, P1 ;  /* 0x0000004245417211 */ /* 0x000fc400008f0eff */
[----:B------:R-:W-:Y:S01]  /*1270*/  LEA R64, P1, R76, UR4, 0x2 ;  /* 0x000000044c407c11 */ /* 0x000fe2000f8210ff */
[----:B------:R-:W-:Y:S01]  /*1280*/  STG.E desc[UR8][R84.64], R62 ;  /* 0x0000003e54007986 */ /* 0x000fe2000c101908 */
[----:B------:R-:W-:Y:S02]  /*1290*/  LEA.HI.X R71, R71, UR5, R86, 0x2, P0 ;  /* 0x0000000547477c11 */ /* 0x000fe400080f1456 */
[-C--:B------:R-:W-:Y:S01]  /*12a0*/  IADD3 R75, P2, PT, R68, R0.reuse, RZ ;  /* 0x00000000444b7210 */ /* 0x080fe20007f5e0ff */
[----:B------:R2:W-:Y:S01]  /*12b0*/  STG.E desc[UR8][R72.64], R63 ;  /* 0x0000003f48007986 */ /* 0x0005e2000c101908 */
[----:B------:R-:W-:Y:S02]  /*12c0*/  IADD3 R77, P0, PT, R89, R0, RZ ;  /* 0x00000000594d7210 */ /* 0x000fe40007f1e0ff */
[----:B------:R-:W-:Y:S01]  /*12d0*/  LEA.HI.X R65, R76, UR5, R65, 0x2, P1 ;  /* 0x000000054c417c11 */ /* 0x000fe200088f1441 */
[----:B0-----:R-:W-:Y:S01]  /*12e0*/  VIADD R61, R87, 0x60 ;  /* 0x00000060573d7836 */ /* 0x001fe20000000000 */
[----:B------:R-:W-:Y:S01]  /*12f0*/  LEA.HI.X.SX32 R76, R68, R66, 0x1, P2 ;  /* 0x00000042444c7211 */ /* 0x000fe200010f0eff */
[----:B------:R-:W-:Y:S01]  /*1300*/  STG.E desc[UR8][R70.64], R56 ;  /* 0x0000003846007986 */ /* 0x000fe2000c101908 */
[----:B------:R-:W-:-:S02]  /*1310*/  LEA R2, P1, R75, UR4, 0x2 ;  /* 0x000000044b027c11 */ /* 0x000fc4000f8210ff */
[----:B------:R-:W-:Y:S01]  /*1320*/  LEA.HI.X.SX32 R78, R89, R66, 0x1, P0 ;  /* 0x00000042594e7211 */ /* 0x000fe200000f0eff */
[----:B------:R-:W-:Y:S01]  /*1330*/  VIADD R89, R87, 0x40 ;  /* 0x0000004057597836 */ /* 0x000fe20000000000 */
[----:B------:R-:W-:Y:S01]  /*1340*/  LEA R74, P0, R77, UR4, 0x2 ;  /* 0x000000044d4a7c11 */ /* 0x000fe2000f8010ff */
[----:B--2---:R-:W-:Y:S01]  /*1350*/  VIADD R63, R69, 0x20 ;  /* 0x00000020453f7836 */ /* 0x004fe20000000000 */
[----:B------:R-:W-:Y:S01]  /*1360*/  LEA.HI.X R3, R75, UR5, R76, 0x2, P1 ;  /* 0x000000054b037c11 */ /* 0x000fe200088f144c */
[----:B------:R-:W-:Y:S01]  /*1370*/  VIADD R73, R69, 0x30 ;  /* 0x0000003045497836 */ /* 0x000fe20000000000 */
[----:B------:R-:W-:Y:S01]  /*1380*/  LEA.HI.X R75, R77, UR5, R78, 0x2, P0 ;  /* 0x000000054d4b7c11 */ /* 0x000fe200080f144e */
[----:B------:R-:W-:Y:S01]  /*1390*/  VIADD R77, R87, 0x20 ;  /* 0x00000020574d7836 */ /* 0x000fe20000000000 */
[-C--:B------:R-:W-:Y:S01]  /*13a0*/  IADD3 R76, P1, PT, R79, R0.reuse, RZ ;  /* 0x000000004f4c7210 */ /* 0x080fe20007f3e0ff */
[----:B------:R-:W-:Y:S01]  /*13b0*/  VIADD R87, R87, 0x70 ;  /* 0x0000007057577836 */ /* 0x000fe20000000000 */
[-C--:B------:R-:W-:Y:S01]  /*13c0*/  IADD3 R60, P3, PT, R91, R0.reuse, RZ ;  /* 0x000000005b3c7210 */ /* 0x080fe20007f7e0ff */
[----:B------:R0:W-:Y:S01]  /*13d0*/  STG.E desc[UR8][R74.64], R57 ;  /* 0x000000394a007986 */ /* 0x0001e2000c101908 */
[----:B------:R-:W-:-:S02]  /*13e0*/  IADD3 R86, P0, PT, R77, R0, RZ ;  /* 0x000000004d567210 */ /* 0x000fc40007f1e0ff */
[-C--:B------:R-:W-:Y:S02]  /*13f0*/  LEA.HI.X.SX32 R79, R79, R66.reuse, 0x1, P1 ;  /* 0x000000424f4f7211 */ /* 0x080fe400008f0eff */
[----:B------:R-:W-:Y:S02]  /*1400*/  LEA.HI.X.SX32 R93, R77, R66, 0x1, P0 ;  /* 0x000000424d5d7211 */ /* 0x000fe400000f0eff */
[----:B------:R-:W-:Y:S02]  /*1410*/  LEA R80, P0, R86, UR4, 0x2 ;  /* 0x0000000456507c11 */ /* 0x000fe4000f8010ff */
[----:B------:R-:W-:Y:S02]  /*1420*/  LEA R78, P1, R76, UR4, 0x2 ;  /* 0x000000044c4e7c11 */ /* 0x000fe4000f8210ff */
[----:B------:R-:W-:Y:S01]  /*1430*/  IADD3 R77, P2, PT, R89, R0, RZ ;  /* 0x00000000594d7210 */ /* 0x000fe20007f5e0ff */
[C---:B0-----:R-:W-:Y:S01]  /*1440*/  VIADD R57, R69.reuse, 0x50 ;  /* 0x0000005045397836 */ /* 0x041fe20000000000 */
[----:B------:R-:W-:Y:S01]  /*1450*/  LEA.HI.X R81, R86, UR5, R93, 0x2, P0 ;  /* 0x0000000556517c11 */ /* 0x000fe200080f145d */
[----:B------:R-:W-:Y:S01]  /*1460*/  VIADD R75, R69, 0x60 ;  /* 0x00000060454b7836 */ /* 0x000fe20000000000 */
[----:B------:R-:W-:-:S02]  /*1470*/  LEA.HI.X R79, R76, UR5, R79, 0x2, P1 ;  /* 0x000000054c4f7c11 */ /* 0x000fc400088f144f */
[-C--:B------:R-:W-:Y:S01]  /*1480*/  LEA.HI.X.SX32 R62, R89, R66.reuse, 0x1, P2 ;  /* 0x00000042593e7211 */ /* 0x080fe200010f0eff */
[----:B------:R-:W-:Y:S01]  /*1490*/  VIADD R89, R69, 0x10 ;  /* 0x0000001045597836 */ /* 0x000fe20000000000 */
[----:B------:R-:W-:Y:S01]  /*14a0*/  LEA.HI.X.SX32 R91, R91, R66, 0x1, P3 ;  /* 0x000000425b5b7211 */ /* 0x000fe200018f0eff */
[----:B------:R0:W-:Y:S01]  /*14b0*/  STG.E desc[UR8][R80.64], R58 ;  /* 0x0000003a50007986 */ /* 0x0001e2000c101908 */
[C---:B------:R-:W-:Y:S02]  /*14c0*/  LEA R76, P0, R77.reuse, UR4, 0x2 ;  /* 0x000000044d4c7c11 */ /* 0x040fe4000f8010ff */
[C---:B------:R-:W-:Y:S01]  /*14d0*/  LEA R82, P1, R60.reuse, UR4, 0x2 ;  /* 0x000000043c527c11 */ /* 0x040fe2000f8210ff */
[----:B------:R2:W-:Y:S01]  /*14e0*/  STG.E desc[UR8][R78.64], R59 ;  /* 0x0000003b4e007986 */ /* 0x0005e2000c101908 */
[----:B------:R-:W-:Y:S02]  /*14f0*/  LEA.HI.X R77, R77, UR5, R62, 0x2, P0 ;  /* 0x000000054d4d7c11 */ /* 0x000fe400080f143e */
[----:B------:R-:W-:-:S02]  /*1500*/  LEA.HI.X R83, R60, UR5, R91, 0x2, P1 ;  /* 0x000000053c537c11 */ /* 0x000fc400088f145b */
[-C--:B------:R-:W-:Y:S01]  /*1510*/  IADD3 R60, P0, PT, R61, R0.reuse, RZ ;  /* 0x000000003d3c7210 */ /* 0x080fe20007f1e0ff */
[----:B------:R-:W-:Y:S01]  /*1520*/  STG.E desc[UR8][R76.64], R52 ;  /* 0x000000344c007986 */ /* 0x000fe2000c101908 */
[----:B------:R-:W-:Y:S01]  /*1530*/  IADD3 R88, P1, PT, R87, R0, RZ ;  /* 0x0000000057587210 */ /* 0x000fe20007f3e0ff */
[----:B0-----:R-:W-:Y:S01]  /*1540*/  VIADD R81, R69, 0x70 ;  /* 0x0000007045517836 */ /* 0x001fe20000000000 */
[-C--:B------:R-:W-:Y:S01]  /*1550*/  LEA.HI.X.SX32 R85, R61, R66.reuse, 0x1, P0 ;  /* 0x000000423d557211 */ /* 0x080fe200000f0eff */
[----:B------:R0:W-:Y:S01]  /*1560*/  STG.E desc[UR8][R82.64], R53 ;  /* 0x0000003552007986 */ /* 0x0001e2000c101908 */
[----:B------:R-:W-:Y:S01]  /*1570*/  LEA R84, P0, R60, UR4, 0x2 ;  /* 0x000000043c547c11 */ /* 0x000fe2000f8010ff */
[----:B--2---:R-:W-:Y:S01]  /*1580*/  VIADD R79, R68, 0x10 ;  /* 0x00000010444f7836 */ /* 0x004fe20000000000 */
[----:B------:R-:W-:Y:S02]  /*1590*/  LEA.HI.X.SX32 R87, R87, R66, 0x1, P1 ;  /* 0x0000004257577211 */ /* 0x000fe400008f0eff */
[----:B------:R-:W-:-:S02]  /*15a0*/  LEA.HI.X R85, R60, UR5, R85, 0x2, P0 ;  /* 0x000000053c557c11 */ /* 0x000fc400080f1455 */
[C---:B------:R-:W-:Y:S02]  /*15b0*/  LEA R86, P0, R88.reuse, UR4, 0x2 ;  /* 0x0000000458567c11 */ /* 0x040fe4000f8010ff */
[C---:B------:R-:W-:Y:S01]  /*15c0*/  IADD3 R61, P2, PT, R89.reuse, R0, RZ ;  /* 0x00000000593d7210 */ /* 0x040fe20007f5e0ff */
[----:B------:R-:W-:Y:S01]  /*15d0*/  STG.E desc[UR8][R84.64], R54 ;  /* 0x0000003654007986 */ /* 0x000fe2000c101908 */
[----:B------:R-:W-:Y:S01]  /*15e0*/  LEA.HI.X R87, R88, UR5, R87, 0x2, P0 ;  /* 0x0000000558577c11 */ /* 0x000fe200080f1457 */
[C---:B0-----:R-:W-:Y:S01]  /*15f0*/  VIADD R53, R68.reuse, 0x30 ;  /* 0x0000003044357836 */ /* 0x041fe20000000000 */
[----:B------:R-:W-:Y:S01]  /*1600*/  LEA.HI.X.SX32 R62, R89, R66, 0x1, P2 ;  /* 0x00000042593e7211 */ /* 0x000fe200010f0eff */
[----:B------:R-:W-:Y:S01]  /*1610*/  VIADD R89, R69, 0x40 ;  /* 0x0000004045597836 */ /* 0x000fe20000000000 */
[----:B------:R-:W-:Y:S01]  /*1620*/  LEA R60, P1, R61, UR4, 0x2 ;  /* 0x000000043d3c7c11 */ /* 0x000fe2000f8210ff */
[----:B------:R-:W-:Y:S01]  /*1630*/  IMAD R69, R67, 0x10, R69 ;  /* 0x0000001043457824 */ /* 0x000fe200078e0245 */
[----:B------:R-:W-:Y:S01]  /*1640*/  IADD3 R91, P0, PT, R63, R0, RZ ;  /* 0x000000003f5b7210 */ /* 0x000fe20007f1e0ff */
[----:B------:R-:W-:Y:S01]  /*1650*/  VIADD R83, R68, 0x40 ;  /* 0x0000004044537836 */ /* 0x000fe20000000000 */
[----:B------:R-:W-:Y:S01]  /*1660*/  LEA.HI.X R61, R61, UR5, R62, 0x2, P1 ;  /* 0x000000053d3d7c11 */ /* 0x000fe200088f143e */
[----:B------:R0:W-:Y:S01]  /*1670*/  STG.E desc[UR8][R86.64], R55 ;  /* 0x0000003756007986 */ /* 0x0001e2000c101908 */
[----:B------:R-:W-:Y:S01]  /*1680*/  LEA.HI.X.SX32 R92, R63, R66, 0x1, P0 ;  /* 0x000000423f5c7211 */ /* 0x000fe200000f0eff */
[----:B------:R-:W-:Y:S01]  /*1690*/  VIADD R93, R69, 0x30 ;  /* 0x00000030455d7836 */ /* 0x000fe20000000000 */
[----:B------:R-:W-:Y:S01]  /*16a0*/  LEA R62, P0, R91, UR4, 0x2 ;  /* 0x000000045b3e7c11 */ /* 0x000fe2000f8010ff */
[----:B------:R-:W-:Y:S01]  /*16b0*/  STG.E desc[UR8][R64.64], R48 ;  /* 0x0000003040007986 */ /* 0x000fe2000c101908 */
[----:B------:R-:W-:-:S02]  /*16c0*/  IADD3 R90, P1, PT, R73, R0, RZ ;  /* 0x00000000495a7210 */ /* 0x000fc40007f3e0ff */
[----:B------:R-:W-:Y:S01]  /*16d0*/  IADD3 R88, P2, PT, R89, R0, RZ ;  /* 0x0000000059587210 */ /* 0x000fe20007f5e0ff */
[----:B------:R-:W-:Y:S01]  /*16e0*/  STG.E desc[UR8][R60.64], R49 ;  /* 0x000000313c007986 */ /* 0x000fe2000c101908 */
[----:B------:R-:W-:Y:S02]  /*16f0*/  LEA.HI.X R63, R91, UR5, R92, 0x2, P0 ;  /* 0x000000055b3f7c11 */ /* 0x000fe400080f145c */
[-C--:B------:R-:W-:Y:S01]  /*1700*/  LEA.HI.X.SX32 R73, R73, R66.reuse, 0x1, P1 ;  /* 0x0000004249497211 */ /* 0x080fe200008f0eff */
[----:B0-----:R-:W-:Y:S01]  /*1710*/  VIADD R55, R68, 0x60 ;  /* 0x0000006044377836 */ /* 0x001fe20000000000 */
[----:B------:R-:W-:Y:S01]  /*1720*/  LEA.HI.X.SX32 R89, R89, R66, 0x1, P2 ;  /* 0x0000004259597211 */ /* 0x000fe200010f0eff */
[----:B------:R-:W-:Y:S01]  /*1730*/  IMAD R87, R67, 0x10, R68 ;  /* 0x0000001043577824 */ /* 0x000fe200078e0244 */
[----:B------:R-:W-:Y:S01]  /*1740*/  IADD3 R58, P0, PT, R57, R0, RZ ;  /* 0x00000000393a7210 */ /* 0x000fe20007f1e0ff */
[----:B------:R0:W-:Y:S01]  /*1750*/  STG.E desc[UR8][R62.64], R50 ;  /* 0x000000323e007986 */ /* 0x0001e2000c101908 */
[----:B------:R-:W-:-:S02]  /*1760*/  LEA R72, P1, R90, UR4, 0x2 ;  /* 0x000000045a487c11 */ /* 0x000fc4000f8210ff */
[----:B------:R-:W-:Y:S02]  /*1770*/  LEA R70, P2, R88, UR4, 0x2 ;  /* 0x0000000458467c11 */ /* 0x000fe4000f8410ff */
[----:B------:R-:W-:Y:S02]  /*1780*/  LEA.HI.X.SX32 R57, R57, R66, 0x1, P0 ;  /* 0x0000004239397211 */ /* 0x000fe400000f0eff */
[----:B------:R-:W-:Y:S02]  /*1790*/  LEA.HI.X R73, R90, UR5, R73, 0x2, P1 ;  /* 0x000000055a497c11 */ /* 0x000fe400088f1449 */
[----:B------:R-:W-:Y:S02]  /*17a0*/  LEA.HI.X R71, R88, UR5, R89, 0x2, P2 ;  /* 0x0000000558477c11 */ /* 0x000fe400090f1459 */
[----:B------:R-:W-:Y:S01]  /*17b0*/  LEA R56, P0, R58, UR4, 0x2 ;  /* 0x000000043a387c11 */ /* 0x000fe2000f8010ff */
[----:B0-----:R-:W-:Y:S01]  /*17c0*/  VIADD R63, R69, 0x10 ;  /* 0x00000010453f7836 */ /* 0x001fe20000000000 */
[-C--:B------:R-:W-:Y:S01]  /*17d0*/  IADD3 R88, P1, PT, R75, R0.reuse, RZ ;  /* 0x000000004b587210 */ /* 0x080fe20007f3e0ff */
[----:B------:R-:W-:Y:S01]  /*17e0*/  STG.E desc[UR8][R72.64], R51 ;  /* 0x0000003348007986 */ /* 0x000fe2000c101908 */
[----:B------:R-:W-:-:S02]  /*17f0*/  IADD3 R80, P2, PT, R81, R0, RZ ;  /* 0x0000000051507210 */ /* 0x000fc40007f5e0ff */
[----:B------:R-:W-:Y:S01]  /*1800*/  LEA.HI.X R57, R58, UR5, R57, 0x2, P0 ;  /* 0x000000053a397c11 */ /* 0x000fe200080f1439 */
[----:B------:R0:W-:Y:S01]  /*1810*/  STG.E desc[UR8][R70.64], R44 ;  /* 0x0000002c46007986 */ /* 0x0001e2000c101908 */
[-C--:B------:R-:W-:Y:S02]  /*1820*/  LEA.HI.X.SX32 R75, R75, R66.reuse, 0x1, P1 ;  /* 0x000000424b4b7211 */ /* 0x080fe400008f0eff */
[----:B------:R-:W-:Y:S01]  /*1830*/  LEA R74, P0, R88, UR4, 0x2 ;  /* 0x00000004584a7c11 */ /* 0x000fe2000f8010ff */
[----:B------:R2:W-:Y:S01]  /*1840*/  STG.E desc[UR8][R56.64], R45 ;  /* 0x0000002d38007986 */ /* 0x0005e2000c101908 */
[----:B------:R-:W-:Y:S02]  /*1850*/  LEA.HI.X.SX32 R81, R81, R66, 0x1, P2 ;  /* 0x0000004251517211 */ /* 0x000fe400010f0eff */
[----:B------:R-:W-:Y:S02]  /*1860*/  LEA R58, P1, R80, UR4, 0x2 ;  /* 0x00000004503a7c11 */ /* 0x000fe4000f8210ff */
[----:B------:R-:W-:-:S02]  /*1870*/  LEA.HI.X R75, R88, UR5, R75, 0x2, P0 ;  /* 0x00000005584b7c11 */ /* 0x000fc400080f144b */
[----:B------:R-:W-:Y:S01]  /*1880*/  LEA.HI.X R59, R80, UR5, R81, 0x2, P1 ;  /* 0x00000005503b7c11 */ /* 0x000fe200088f1451 */
[----:B------:R-:W-:Y:S01]  /*1890*/  VIADD R81, R68, 0x20 ;  /* 0x0000002044517836 */ /* 0x000fe20000000000 */
[CC--:B------:R-:W-:Y:S01]  /*18a0*/  IADD3 R91, P0, PT, R69.reuse, R0.reuse, RZ ;  /* 0x00000000455b7210 */ /* 0x0c0fe20007f1e0ff */
[----:B0-----:R-:W-:Y:S01]  /*18b0*/  VIADD R71, R69, 0x40 ;  /* 0x0000004045477836 */ /* 0x001fe20000000000 */
[----:B------:R-:W-:Y:S01]  /*18c0*/  IADD3 R89, P1, PT, R79, R0, RZ ;  /* 0x000000004f597210 */ /* 0x000fe20007f3e0ff */
[C---:B--2---:R-:W-:Y:S01]  /*18d0*/  VIADD R45, R69.reuse, 0x50 ;  /* 0x00000050452d7836 */ /* 0x044fe20000000000 */
[----:B------:R-:W-:Y:S01]  /*18e0*/  LEA.HI.X.SX32 R52, R69, R66, 0x1, P0 ;  /* 0x0000004245347211 */ /* 0x000fe200000f0eff */
[----:B------:R0:W-:Y:S01]  /*18f0*/  STG.E desc[UR8][R74.64], R46 ;  /* 0x0000002e4a007986 */ /* 0x0001e2000c101908 */
[----:B------:R-:W-:Y:S02]  /*1900*/  LEA R78, P0, R91, UR4, 0x2 ;  /* 0x000000045b4e7c11 */ /* 0x000fe4000f8010ff */
[----:B------:R-:W-:Y:S01]  /*1910*/  IADD3 R88, P2, PT, R81, R0, RZ ;  /* 0x0000000051587210 */ /* 0x000fe20007f5e0ff */
[----:B------:R-:W-:Y:S01]  /*1920*/  STG.E desc[UR8][R58.64], R47 ;  /* 0x0000002f3a007986 */ /* 0x000fe2000c101908 */
[----:B------:R-:W-:-:S02]  /*1930*/  LEA.HI.X.SX32 R90, R79, R66, 0x1, P1 ;  /* 0x000000424f5a7211 */ /* 0x000fc400008f0eff */
[----:B------:R-:W-:Y:S01]  /*1940*/  LEA.HI.X R79, R91, UR5, R52, 0x2, P0 ;  /* 0x000000055b4f7c11 */ /* 0x000fe200080f1434 */
[----:B------:R-:W-:Y:S01]  /*1950*/  VIADD R91, R68, 0x70 ;  /* 0x00000070445b7836 */ /* 0x000fe20000000000 */
[----:B------:R-:W-:Y:S02]  /*1960*/  LEA.HI.X.SX32 R81, R81, R66, 0x1, P2 ;  /* 0x0000004251517211 */ /* 0x000fe400010f0eff */
[----:B------:R-:W-:Y:S01]  /*1970*/  IADD3 R52, P0, PT, R53, R0, RZ ;  /* 0x0000000035347210 */ /* 0x000fe20007f1e0ff */
[----:B0-----:R-:W-:Y:S01]  /*1980*/  VIADD R75, R87, 0x10 ;  /* 0x00000010574b7836 */ /* 0x001fe20000000000 */
[----:B------:R-:W-:Y:S01]  /*1990*/  LEA R76, P1, R89, UR4, 0x2 ;  /* 0x00000004594c7c11 */ /* 0x000fe2000f8210ff */
[----:B------:R0:W-:Y:S01]  /*19a0*/  STG.E desc[UR8][R78.64], R40 ;  /* 0x000000284e007986 */ /* 0x0001e2000c101908 */
[----:B------:R-:W-:Y:S02]  /*19b0*/  LEA R80, P2, R88, UR4, 0x2 ;  /* 0x0000000458507c11 */ /* 0x000fe4000f8410ff */
[----:B------:R-:W-:-:S02]  /*19c0*/  LEA.HI.X.SX32 R85, R53, R66, 0x1, P0 ;  /* 0x0000004235557211 */ /* 0x000fc400000f0eff */
[----:B------:R-:W-:Y:S01]  /*19d0*/  LEA.HI.X R77, R89, UR5, R90, 0x2, P1 ;  /* 0x00000005594d7c11 */ /* 0x000fe200088f145a */
[----:B------:R-:W-:Y:S01]  /*19e0*/  VIADD R89, R68, 0x50 ;  /* 0x0000005044597836 */ /* 0x000fe20000000000 */
[----:B------:R-:W-:Y:S02]  /*19f0*/  LEA.HI.X R81, R88, UR5, R81, 0x2, P2 ;  /* 0x0000000558517c11 */ /* 0x000fe400090f1451 */
[C---:B------:R-:W-:Y:S02]  /*1a00*/  LEA R84, P0, R52.reuse, UR4, 0x2 ;  /* 0x0000000434547c11 */ /* 0x040fe4000f8010ff */
[----:B------:R-:W-:Y:S01]  /*1a10*/  IADD3 R88, P1, PT, R83, R0, RZ ;  /* 0x0000000053587210 */ /* 0x000fe20007f3e0ff */
[----:B0-----:R-:W-:Y:S01]  /*1a20*/  VIADD R79, R87, 0x60 ;  /* 0x00000060574f7836 */ /* 0x001fe20000000000 */
[----:B------:R-:W-:Y:S02]  /*1a30*/  LEA.HI.X R85, R52, UR5, R85, 0x2, P0 ;  /* 0x0000000534557c11 */ /* 0x000fe400080f1455 */
[----:B------:R-:W-:-:S02]  /*1a40*/  LEA.HI.X.SX32 R83, R83, R66, 0x1, P1 ;  /* 0x0000004253537211 */ /* 0x000fc400008f0eff */
[C---:B------:R-:W-:Y:S02]  /*1a50*/  LEA R82, P0, R88.reuse, UR4, 0x2 ;  /* 0x0000000458527c11 */ /* 0x040fe4000f8010ff */
[C---:B------:R-:W-:Y:S02]  /*1a60*/  IADD3 R53, P2, PT, R89.reuse, R0, RZ ;  /* 0x0000000059357210 */ /* 0x040fe40007f5e0ff */
[----:B------:R-:W-:Y:S02]  /*1a70*/  LEA.HI.X R83, R88, UR5, R83, 0x2, P0 ;  /* 0x0000000558537c11 */ /* 0x000fe400080f1453 */
[----:B------:R-:W-:Y:S01]  /*1a80*/  LEA.HI.X.SX32 R54, R89, R66, 0x1, P2 ;  /* 0x0000004259367211 */ /* 0x000fe200010f0eff */
[----:B------:R-:W-:Y:S01]  /*1a90*/  IMAD R89, R67, 0x20, R68 ;  /* 0x0000002043597824 */ /* 0x000fe200078e0244 */
[----:B------:R-:W-:Y:S02]  /*1aa0*/  LEA R52, P1, R53, UR4, 0x2 ;  /* 0x0000000435347c11 */ /* 0x000fe4000f8210ff */
[----:B------:R-:W-:Y:S01]  /*1ab0*/  IADD3 R88, P0, PT, R55, R0, RZ ;  /* 0x0000000037587210 */ /* 0x000fe20007f1e0ff */
[----:B------:R-:W-:Y:S01]  /*1ac0*/  IMAD R67, R67, 0x10, R89 ;  /* 0x0000001043437824 */ /* 0x000fe200078e0259 */
[----:B------:R-:W-:-:S02]  /*1ad0*/  LEA.HI.X R53, R53, UR5, R54, 0x2, P1 ;  /* 0x0000000535357c11 */ /* 0x000fc400088f1436 */
[----:B------:R-:W-:Y:S02]  /*1ae0*/  LEA.HI.X.SX32 R55, R55, R66, 0x1, P0 ;  /* 0x0000004237377211 */ /* 0x000fe400000f0eff */
[C---:B------:R-:W-:Y:S02]  /*1af0*/  LEA R54, P0, R88.reuse, UR4, 0x2 ;  /* 0x0000000458367c11 */ /* 0x040fe4000f8010ff */
[-C--:B------:R-:W-:Y:S02]  /*1b00*/  IADD3 R86, P1, PT, R91, R0.reuse, RZ ;  /* 0x000000005b567210 */ /* 0x080fe40007f3e0ff */
[----:B------:R-:W-:Y:S02]  /*1b10*/  IADD3 R61, P2, PT, R87, R0, RZ ;  /* 0x00000000573d7210 */ /* 0x000fe40007f5e0ff */
[----:B------:R-:W-:Y:S02]  /*1b20*/  LEA.HI.X R55, R88, UR5, R55, 0x2, P0 ;  /* 0x0000000558377c11 */ /* 0x000fe400080f1437 */
[----:B------:R-:W-:-:S02]  /*1b30*/  LEA.HI.X.SX32 R91, R91, R66, 0x1, P1 ;  /* 0x000000425b5b7211 */ /* 0x000fc400008f0eff */
[----:B------:R-:W-:Y:S02]  /*1b40*/  LEA.HI.X.SX32 R62, R87, R66, 0x1, P2 ;  /* 0x00000042573e7211 */ /* 0x000fe400010f0eff */
[----:B------:R-:W-:Y:S02]  /*1b50*/  LEA R60, P0, R61, UR4, 0x2 ;  /* 0x000000043d3c7c11 */ /* 0x000fe4000f8010ff */
[C---:B------:R-:W-:Y:S02]  /*1b60*/  LEA R64, P1, R86.reuse, UR4, 0x2 ;  /* 0x0000000456407c11 */ /* 0x040fe4000f8210ff */
[-C--:B------:R-:W-:Y:S02]  /*1b70*/  IADD3 R49, P3, PT, R89, R0.reuse, RZ ;  /* 0x0000000059317210 */ /* 0x080fe40007f7e0ff */
[----:B------:R-:W-:Y:S02]  /*1b80*/  LEA.HI.X R61, R61, UR5, R62, 0x2, P0 ;  /* 0x000000053d3d7c11 */ /* 0x000fe400080f143e */
[----:B------:R-:W-:Y:S01]  /*1b90*/  LEA.HI.X R65, R86, UR5, R91, 0x2, P1 ;  /* 0x0000000556417c11 */ /* 0x000fe200088f145b */
[----:B------:R-:W-:Y:S01]  /*1ba0*/  VIADD R91, R69, 0x20 ;  /* 0x00000020455b7836 */ /* 0x000fe20000000000 */
[----:B------:R-:W-:-:S02]  /*1bb0*/  IADD3 R88, P0, PT, R63, R0, RZ ;  /* 0x000000003f587210 */ /* 0x000fc40007f1e0ff */
[-C--:B------:R-:W-:Y:S02]  /*1bc0*/  LEA.HI.X.SX32 R50, R89, R66.reuse, 0x1, P3 ;  /* 0x0000004259327211 */ /* 0x080fe400018f0eff */
[----:B------:R-:W-:Y:S02]  /*1bd0*/  LEA R48, P1, R49, UR4, 0x2 ;  /* 0x0000000431307c11 */ /* 0x000fe4000f8210ff */
[----:B------:R-:W-:Y:S02]  /*1be0*/  LEA.HI.X.SX32 R63, R63, R66, 0x1, P0 ;  /* 0x000000423f3f7211 */ /* 0x000fe400000f0eff */
[----:B------:R-:W-:Y:S02]  /*1bf0*/  LEA.HI.X R49, R49, UR5, R50, 0x2, P1 ;  /* 0x0000000531317c11 */ /* 0x000fe400088f1432 */
[----:B------:R-:W-:Y:S02]  /*1c00*/  LEA R72, P0, R88, UR4, 0x2 ;  /* 0x0000000458487c11 */ /* 0x000fe4000f8010ff */
[----:B------:R-:W-:-:S02]  /*1c10*/  IADD3 R86, P1, PT, R91, R0, RZ ;  /* 0x000000005b567210 */ /* 0x000fc40007f3e0ff */
[----:B------:R-:W-:Y:S02]  /*1c20*/  LEA.HI.X R73, R88, UR5, R63, 0x2, P0 ;  /* 0x0000000558497c11 */ /* 0x000fe400080f143f */
[----:B------:R-:W-:Y:S02]  /*1c30*/  LEA.HI.X.SX32 R91, R91, R66, 0x1, P1 ;  /* 0x000000425b5b7211 */ /* 0x000fe400008f0eff */
[-C--:B------:R-:W-:Y:S01]  /*1c40*/  IADD3 R44, P0, PT, R71, R0.reuse, RZ ;  /* 0x00000000472c7210 */ /* 0x080fe20007f1e0ff */
[----:B------:R0:W-:Y:S01]  /*1c50*/  STG.E desc[UR8][R72.64], R41 ;  /* 0x0000002948007986 */ /* 0x0001e2000c101908 */
[----:B------:R-:W-:Y:S02]  /*1c60*/  IADD3 R68, P2, PT, R93, R0, RZ ;  /* 0x000000005d447210 */ /* 0x000fe40007f5e0ff */
[----:B------:R-:W-:Y:S02]  /*1c70*/  LEA R62, P1, R86, UR4, 0x2 ;  /* 0x00000004563e7c11 */ /* 0x000fe4000f8210ff */
[----:B------:R-:W-:-:S02]  /*1c80*/  LEA.HI.X.SX32 R57, R71, R66, 0x1, P0 ;  /* 0x0000004247397211 */ /* 0x000fc400000f0eff */
[----:B------:R-:W-:Y:S02]  /*1c90*/  LEA.HI.X.SX32 R93, R93, R66, 0x1, P2 ;  /* 0x000000425d5d7211 */ /* 0x000fe400010f0eff */
[----:B------:R-:W-:Y:S01]  /*1ca0*/  LEA.HI.X R63, R86, UR5, R91, 0x2, P1 ;  /* 0x00000005563f7c11 */ /* 0x000fe200088f145b */
[C---:B------:R-:W-:Y:S01]  /*1cb0*/  VIADD R91, R69.reuse, 0x60 ;  /* 0x00000060455b7836 */ /* 0x040fe20000000000 */
[----:B------:R-:W-:Y:S01]  /*1cc0*/  LEA R56, P0, R44, UR4, 0x2 ;  /* 0x000000042c387c11 */ /* 0x000fe2000f8010ff */
[----:B------:R-:W-:Y:S01]  /*1cd0*/  VIADD R69, R69, 0x70 ;  /* 0x0000007045457836 */ /* 0x000fe20000000000 */
[----:B------:R-:W-:Y:S01]  /*1ce0*/  LEA R50, P2, R68, UR4, 0x2 ;  /* 0x0000000444327c11 */ /* 0x000fe2000f8410ff */
[----:B0-----:R-:W-:Y:S01]  /*1cf0*/  VIADD R73, R87, 0x40 ;  /* 0x0000004057497836 */ /* 0x001fe20000000000 */
[----:B------:R-:W-:Y:S01]  /*1d00*/  IADD3 R71, P1, PT, R45, R0, RZ ;  /* 0x000000002d477210 */ /* 0x000fe20007f3e0ff */
[----:B------:R-:W-:Y:S01]  /*1d10*/  STG.E desc[UR8][R62.64], R42 ;  /* 0x0000002a3e007986 */ /* 0x000fe2000c101908 */
[----:B------:R-:W-:-:S02]  /*1d20*/  LEA.HI.X R57, R44, UR5, R57, 0x2, P0 ;  /* 0x000000052c397c11 */ /* 0x000fc400080f1439 */
[----:B------:R-:W-:Y:S01]  /*1d30*/  LEA.HI.X R51, R68, UR5, R93, 0x2, P2 ;  /* 0x0000000544337c11 */ /* 0x000fe200090f145d */
[----:B------:R-:W-:Y:S01]  /*1d40*/  VIADD R93, R87, 0x30 ;  /* 0x00000030575d7836 */ /* 0x000fe20000000000 */
[----:B------:R-:W-:Y:S02]  /*1d50*/  LEA.HI.X.SX32 R86, R45, R66, 0x1, P1 ;  /* 0x000000422d567211 */ /* 0x000fe400008f0eff */
[----:B------:R-:W-:Y:S01]  /*1d60*/  LEA R44, P0, R71, UR4, 0x2 ;  /* 0x00000004472c7c11 */ /* 0x000fe2000f8010ff */
[----:B------:R-:W-:Y:S01]  /*1d70*/  STG.E desc[UR8][R50.64], R43 ;  /* 0x0000002b32007986 */ /* 0x000fe2000c101908 */
[----:B------:R-:W-:Y:S02]  /*1d80*/  IADD3 R68, P2, PT, R91, R0, RZ ;  /* 0x000000005b447210 */ /* 0x000fe40007f5e0ff */
[----:B------:R-:W-:Y:S01]  /*1d90*/  LEA.HI.X R45, R71, UR5, R86, 0x2, P0 ;  /* 0x00000005472d7c11 */ /* 0x000fe200080f1456 */
[----:B------:R-:W-:Y:S01]  /*1da0*/  STG.E desc[UR8][R56.64], R36 ;  /* 0x0000002438007986 */ /* 0x000fe2000c101908 */
[----:B------:R-:W-:-:S02]  /*1db0*/  LEA.HI.X.SX32 R91, R91, R66, 0x1, P2 ;  /* 0x000000425b5b7211 */ /* 0x000fc400010f0eff */
[C---:B------:R-:W-:Y:S01]  /*1dc0*/  LEA R70, P1, R68.reuse, UR4, 0x2 ;  /* 0x0000000444467c11 */ /* 0x040fe2000f8210ff */
[----:B------:R-:W-:Y:S01]  /*1dd0*/  STG.E desc[UR8][R44.64], R37 ;  /* 0x000000252c007986 */ /* 0x000fe2000c101908 */
[----:B------:R-:W-:Y:S02]  /*1de0*/  IADD3 R46, P0, PT, R69, R0, RZ ;  /* 0x00000000452e7210 */ /* 0x000fe40007f1e0ff */
[----:B------:R-:W-:Y:S01]  /*1df0*/  LEA.HI.X R71, R68, UR5, R91, 0x2, P1 ;  /* 0x0000000544477c11 */ /* 0x000fe200088f145b */
[----:B------:R-:W-:Y:S01]  /*1e00*/  VIADD R91, R87, 0x20 ;  /* 0x00000020575b7836 */ /* 0x000fe20000000000 */
[----:B------:R-:W-:Y:S02]  /*1e10*/  LEA.HI.X.SX32 R69, R69, R66, 0x1, P0 ;  /* 0x0000004245457211 */ /* 0x000fe400000f0eff */
[----:B------:R-:W-:Y:S01]  /*1e20*/  LEA R68, P0, R46, UR4, 0x2 ;  /* 0x000000042e447c11 */ /* 0x000fe2000f8010ff */
[----:B------:R0:W-:Y:S01]  /*1e30*/  STG.E desc[UR8][R70.64], R38 ;  /* 0x0000002646007986 */ /* 0x0001e2000c101908 */
[----:B------:R-:W-:-:S02]  /*1e40*/  IADD3 R86, P1, PT, R75, R0, RZ ;  /* 0x000000004b567210 */ /* 0x000fc40007f3e0ff */
[----:B------:R-:W-:Y:S02]  /*1e50*/  LEA.HI.X R69, R46, UR5, R69, 0x2, P0 ;  /* 0x000000052e457c11 */ /* 0x000fe400080f1445 */
[----:B------:R-:W-:Y:S02]  /*1e60*/  LEA.HI.X.SX32 R75, R75, R66, 0x1, P1 ;  /* 0x000000424b4b7211 */ /* 0x000fe400008f0eff */
[C---:B------:R-:W-:Y:S01]  /*1e70*/  LEA R58, P0, R86.reuse, UR4, 0x2 ;  /* 0x00000004563a7c11 */ /* 0x040fe2000f8010ff */
[----:B------:R2:W-:Y:S01]  /*1e80*/  STG.E desc[UR8][R68.64], R39 ;  /* 0x0000002744007986 */ /* 0x0005e2000c101908 */
[----:B------:R-:W-:Y:S02]  /*1e90*/  IADD3 R47, P2, PT, R91, R0, RZ ;  /* 0x000000005b2f7210 */ /* 0x000fe40007f5e0ff */
[----:B------:R-:W-:Y:S01]  /*1ea0*/  LEA.HI.X R59, R86, UR5, R75, 0x2, P0 ;  /* 0x00000005563b7c11 */ /* 0x000fe200080f144b */
[----:B------:R-:W-:Y:S01]  /*1eb0*/  VIADD R75, R87, 0x50 ;  /* 0x00000050574b7836 */ /* 0x000fe20000000000 */
[----:B------:R-:W-:Y:S01]  /*1ec0*/  LEA.HI.X.SX32 R72, R91, R66, 0x1, P2 ;  /* 0x000000425b487211 */ /* 0x000fe200010f0eff */
[----:B------:R-:W-:Y:S01]  /*1ed0*/  VIADD R87, R87, 0x70 ;  /* 0x0000007057577836 */ /* 0x000fe20000000000 */
[----:B------:R-:W-:Y:S01]  /*1ee0*/  LEA R46, P1, R47, UR4, 0x2 ;  /* 0x000000042f2e7c11 */ /* 0x000fe2000f8210ff */
[----:B0-----:R-:W-:Y:S01]  /*1ef0*/  VIADD R71, R89, 0x50 ;  /* 0x0000005059477836 */ /* 0x001fe20000000000 */
[----:B------:R-:W-:Y:S01]  /*1f00*/  IADD3 R74, P3, PT, R93, R0, RZ ;  /* 0x000000005d4a7210 */ /* 0x000fe20007f7e0ff */
[----:B------:R0:W-:Y:S01]  /*1f10*/  STG.E desc[UR8][R2.64], R32 ;  /* 0x0000002002007986 */ /* 0x0001e2000c101908 */
[----:B------:R-:W-:-:S02]  /*1f20*/  LEA.HI.X R47, R47, UR5, R72, 0x2, P1 ;  /* 0x000000052f2f7c11 */ /* 0x000fc400088f1448 */
[-C--:B------:R-:W-:Y:S01]  /*1f30*/  IADD3 R86, P0, PT, R73, R0.reuse, RZ ;  /* 0x0000000049567210 */ /* 0x080fe20007f1e0ff */
[----:B------:R3:W-:Y:S01]  /*1f40*/  STG.E desc[UR8][R76.64], R33 ;  /* 0x000000214c007986 */ /* 0x0007e2000c101908 */
[----:B------:R-:W-:Y:S02]  /*1f50*/  IADD3 R78, P1, PT, R75, R0, RZ ;  /* 0x000000004b4e7210 */ /* 0x000fe40007f3e0ff */
[-C--:B------:R-:W-:Y:S01]  /*1f60*/  LEA.HI.X.SX32 R93, R93, R66.reuse, 0x1, P3 ;  /* 0x000000425d5d7211 */ /* 0x080fe200018f0eff */
[----:B------:R4:W-:Y:S01]  /*1f70*/  STG.E desc[UR8][R80.64], R34 ;  /* 0x0000002250007986 */ /* 0x0009e2000c101908 */
[----:B------:R-:W-:Y:S02]  /*1f80*/  LEA R40, P2, R74, UR4, 0x2 ;  /* 0x000000044a287c11 */ /* 0x000fe4000f8410ff */
[-C--:B------:R-:W-:Y:S01]  /*1f90*/  LEA.HI.X.SX32 R73, R73, R66.reuse, 0x1, P0 ;  /* 0x0000004249497211 */ /* 0x080fe200000f0eff */
[----:B------:R-:W-:Y:S01]  /*1fa0*/  STG.E desc[UR8][R84.64], R35 ;  /* 0x0000002354007986 */ /* 0x000fe2000c101908 */
[----:B------:R-:W-:-:S02]  /*1fb0*/  LEA.HI.X.SX32 R91, R75, R66, 0x1, P1 ;  /* 0x000000424b5b7211 */ /* 0x000fc400008f0eff */
[----:B------:R-:W-:Y:S01]  /*1fc0*/  LEA.HI.X R41, R74, UR5, R93, 0x2, P2 ;  /* 0x000000054a297c11 */ /* 0x000fe200090f145d */
[----:B------:R-:W-:Y:S01]  /*1fd0*/  VIADD R93, R67, 0x50 ;  /* 0x00000050435d7836 */ /* 0x000fe20000000000 */
[----:B------:R-:W-:Y:S01]  /*1fe0*/  LEA R72, P0, R86, UR4, 0x2 ;  /* 0x0000000456487c11 */ /* 0x000fe2000f8010ff */
[----:B------:R1:W-:Y:S01]  /*1ff0*/  STG.E desc[UR8][R82.64], R28 ;  /* 0x0000001c52007986 */ /* 0x0003e2000c101908 */
[----:B------:R-:W-:Y:S02]  /*2000*/  LEA R62, P1, R78, UR4, 0x2 ;  /* 0x000000044e3e7c11 */ /* 0x000fe4000f8210ff */
[----:B------:R-:W-:Y:S01]  /*2010*/  IADD3 R75, P2, PT, R79, R0, RZ ;  /* 0x000000004f4b7210 */ /* 0x000fe20007f5e0ff */
[----:B------:R-:W-:Y:S01]  /*2020*/  STG.E desc[UR8][R52.64], R29 ;  /* 0x0000001d34007986 */ /* 0x000fe2000c101908 */
[----:B------:R-:W-:Y:S02]  /*2030*/  LEA.HI.X R73, R86, UR5, R73, 0x2, P0 ;  /* 0x0000000556497c11 */ /* 0x000fe400080f1449 */
[----:B------:R-:W-:Y:S01]  /*2040*/  LEA.HI.X R63, R78, UR5, R91, 0x2, P1 ;  /* 0x000000054e3f7c11 */ /* 0x000fe200088f145b */
[----:B------:R-:W-:Y:S01]  /*2050*/  VIADD R91, R89, 0x40 ;  /* 0x00000040595b7836 */ /* 0x000fe20000000000 */
[----:B------:R-:W-:Y:S01]  /*2060*/  LEA.HI.X.SX32 R78, R79, R66, 0x1, P2 ;  /* 0x000000424f4e7211 */ /* 0x000fe200010f0eff */
[----:B------:R-:W-:Y:S01]  /*2070*/  VIADD R79, R89, 0x20 ;  /* 0x00000020594f7836 */ /* 0x000fe20000000000 */
[----:B------:R-:W-:Y:S01]  /*2080*/  LEA R50, P0, R75, UR4, 0x2 ;  /* 0x000000044b327c11 */ /* 0x000fe2000f8010ff */
[----:B------:R-:W-:Y:S01]  /*2090*/  STG.E desc[UR8][R54.64], R30 ;  /* 0x0000001e36007986 */ /* 0x000fe2000c101908 */
[----:B------:R-:W-:-:S02]  /*20a0*/  IADD3 R74, P3, PT, R87, R0, RZ ;  /* 0x00000000574a7210 */ /* 0x000fc40007f7e0ff */
[----:B------:R-:W-:Y:S01]  /*20b0*/  LEA.HI.X R51, R75, UR5, R78, 0x2, P0 ;  /* 0x000000054b337c11 */ /* 0x000fe200080f144e */
[----:B------:R-:W-:Y:S01]  /*20c0*/  VIADD R75, R89, 0x10 ;  /* 0x00000010594b7836 */ /* 0x000fe20000000000 */
[----:B------:R-:W-:Y:S01]  /*20d0*/  LEA.HI.X.SX32 R87, R87, R66, 0x1, P3 ;  /* 0x0000004257577211 */ /* 0x000fe200018f0eff */
[----:B------:R-:W-:Y:S01]  /*20e0*/  STG.E desc[UR8][R64.64], R31 ;  /* 0x0000001f40007986 */ /* 0x000fe2000c101908 */
[C---:B------:R-:W-:Y:S02]  /*20f0*/  LEA R42, P1, R74.reuse, UR4, 0x2 ;  /* 0x000000044a2a7c11 */ /* 0x040fe4000f8210ff */
[----:B------:R-:W-:Y:S01]  /*2100*/  IADD3 R90, P0, PT, R75, R0, RZ ;  /* 0x000000004b5a7210 */ /* 0x000fe20007f1e0ff */
[----:B------:R-:W-:Y:S01]  /*2110*/  STG.E desc[UR8][R60.64], R24 ;  /* 0x000000183c007986 */ /* 0x000fe2000c101908 */
[----:B------:R-:W-:Y:S01]  /*2120*/  LEA.HI.X R43, R74, UR5, R87, 0x2, P1 ;  /* 0x000000054a2b7c11 */ /* 0x000fe200088f1457 */
[----:B------:R-:W-:Y:S01]  /*2130*/  VIADD R87, R89, 0x30 ;  /* 0x0000003059577836 */ /* 0x000fe20000000000 */
[----:B------:R-:W-:Y:S01]  /*2140*/  LEA.HI.X.SX32 R75, R75, R66, 0x1, P0 ;  /* 0x000000424b4b7211 */ /* 0x000fe200000f0eff */
[----:B------:R-:W-:Y:S01]  /*2150*/  STG.E desc[UR8][R58.64], R25 ;  /* 0x000000193a007986 */ /* 0x000fe2000c101908 */
[----:B------:R-:W-:-:S02]  /*2160*/  LEA R74, P0, R90, UR4, 0x2 ;  /* 0x000000045a4a7c11 */ /* 0x000fc4000f8010ff */
[C---:B------:R-:W-:Y:S01]  /*2170*/  IADD3 R88, P1, PT, R79.reuse, R0, RZ ;  /* 0x000000004f587210 */ /* 0x040fe20007f3e0ff */
[----:B------:R-:W-:Y:S01]  /*2180*/  STG.E desc[UR8][R46.64], R26 ;  /* 0x0000001a2e007986 */ /* 0x000fe2000c101908 */
[----:B------:R-:W-:Y:S02]  /*2190*/  LEA.HI.X R75, R90, UR5, R75, 0x2, P0 ;  /* 0x000000055a4b7c11 */ /* 0x000fe400080f144b */
[----:B------:R-:W-:Y:S01]  /*21a0*/  LEA.HI.X.SX32 R79, R79, R66, 0x1, P1 ;  /* 0x000000424f4f7211 */ /* 0x000fe200008f0eff */
[----:B------:R-:W-:Y:S01]  /*21b0*/  STG.E desc[UR8][R40.64], R27 ;  /* 0x0000001b28007986 */ /* 0x000fe2000c101908 */
[C---:B------:R-:W-:Y:S02]  /*21c0*/  LEA R56, P0, R88.reuse, UR4, 0x2 ;  /* 0x0000000458387c11 */ /* 0x040fe4000f8010ff */
[-C--:B------:R-:W-:Y:S01]  /*21d0*/  IADD3 R86, P2, PT, R87, R0.reuse, RZ ;  /* 0x0000000057567210 */ /* 0x080fe20007f5e0ff */
[----:B------:R-:W-:Y:S01]  /*21e0*/  STG.E desc[UR8][R72.64], R20 ;  /* 0x0000001448007986 */ /* 0x000fe2000c101908 */
[----:B------:R-:W-:Y:S01]  /*21f0*/  LEA.HI.X R57, R88, UR5, R79, 0x2, P0 ;  /* 0x0000000558397c11 */ /* 0x000fe200080f144f */
[----:B------:R-:W-:Y:S01]  /*2200*/  VIADD R79, R89, 0x60 ;  /* 0x00000060594f7836 */ /* 0x000fe20000000000 */
[----:B------:R-:W-:Y:S01]  /*2210*/  IADD3 R78, P3, PT, R91, R0, RZ ;  /* 0x000000005b4e7210 */ /* 0x000fe20007f7e0ff */
[----:B------:R-:W-:Y:S01]  /*2220*/  VIADD R89, R89, 0x70 ;  /* 0x0000007059597836 */ /* 0x000fe20000000000 */
[-C--:B------:R-:W-:Y:S01]  /*2230*/  LEA.HI.X.SX32 R87, R87, R66.reuse, 0x1, P2 ;  /* 0x0000004257577211 */ /* 0x080fe200010f0eff */
[----:B------:R-:W-:Y:S01]  /*2240*/  VIADD R88, R67, 0x70 ;  /* 0x0000007043587836 */ /* 0x000fe20000000000 */
[----:B------:R-:W-:Y:S01]  /*2250*/  LEA R44, P1, R86, UR4, 0x2 ;  /* 0x00000004562c7c11 */ /* 0x000fe2000f8210ff */
[----:B------:R-:W-:Y:S01]  /*2260*/  STG.E desc[UR8][R62.64], R21 ;  /* 0x000000153e007986 */ /* 0x000fe2000c101908 */
[----:B------:R-:W-:-:S02]  /*2270*/  LEA.HI.X.SX32 R91, R91, R66, 0x1, P3 ;  /* 0x000000425b5b7211 */ /* 0x000fc400018f0eff */
[----:B------:R-:W-:Y:S01]  /*2280*/  LEA R36, P2, R78, UR4, 0x2 ;  /* 0x000000044e247c11 */ /* 0x000fe2000f8410ff */
[----:B------:R-:W-:Y:S01]  /*2290*/  STG.E desc[UR8][R50.64], R22 ;  /* 0x0000001632007986 */ /* 0x000fe2000c101908 */
[----:B------:R-:W-:Y:S01]  /*22a0*/  LEA.HI.X R45, R86, UR5, R87, 0x2, P1 ;  /* 0x00000005562d7c11 */ /* 0x000fe200088f1457 */
[----:B------:R-:W-:Y:S01]  /*22b0*/  VIADD R87, R67, 0x20 ;  /* 0x0000002043577836 */ /* 0x000fe20000000000 */
[-C--:B------:R-:W-:Y:S01]  /*22c0*/  IADD3 R38, P1, PT, R79, R0.reuse, RZ ;  /* 0x000000004f267210 */ /* 0x080fe20007f3e0ff */
[C---:B------:R-:W-:Y:S01]  /*22d0*/  VIADD R86, R67.reuse, 0x60 ;  /* 0x0000006043567836 */ /* 0x040fe20000000000 */
[----:B------:R-:W-:Y:S01]  /*22e0*/  LEA.HI.X R37, R78, UR5, R91, 0x2, P2 ;  /* 0x000000054e257c11 */ /* 0x000fe200090f145b */
[----:B------:R-:W-:Y:S01]  /*22f0*/  VIADD R91, R67, 0x40 ;  /* 0x00000040435b7836 */ /* 0x000fe20000000000 */
[----:B------:R-:W-:Y:S01]  /*2300*/  IADD3 R78, P0, PT, R71, R0, RZ ;  /* 0x00000000474e7210 */ /* 0x000fe20007f1e0ff */
[----:B------:R-:W-:Y:S01]  /*2310*/  STG.E desc[UR8][R42.64], R23 ;  /* 0x000000172a007986 */ /* 0x000fe2000c101908 */
[----:B------:R-:W-:-:S02]  /*2320*/  LEA.HI.X.SX32 R79, R79, R66, 0x1, P1 ;  /* 0x000000424f4f7211 */ /* 0x000fc400008f0eff */
[----:B--2---:R-:W-:Y:S01]  /*2330*/  LEA R68, P1, R38, UR4, 0x2 ;  /* 0x0000000426447c11 */ /* 0x004fe2000f8210ff */
[----:B------:R-:W-:Y:S01]  /*2340*/  STG.E desc[UR8][R48.64], R16 ;  /* 0x0000001030007986 */ /* 0x000fe2000c101908 */
[----:B------:R-:W-:Y:S02]  /*2350*/  LEA.HI.X.SX32 R71, R71, R66, 0x1, P0 ;  /* 0x0000004247477211 */ /* 0x000fe400000f0eff */
[----:B------:R-:W-:Y:S01]  /*2360*/  LEA R70, P0, R78, UR4, 0x2 ;  /* 0x000000044e467c11 */ /* 0x000fe2000f8010ff */
[----:B------:R-:W-:Y:S01]  /*2370*/  STG.E desc[UR8][R74.64], R17 ;  /* 0x000000114a007986 */ /* 0x000fe2000c101908 */
[----:B------:R-:W-:Y:S01]  /*2380*/  LEA.HI.X R69, R38, UR5, R79, 0x2, P1 ;  /* 0x0000000526457c11 */ /* 0x000fe200088f144f */
[----:B------:R-:W-:Y:S01]  /*2390*/  VIADD R79, R67, 0x10 ;  /* 0x00000010434f7836 */ /* 0x000fe20000000000 */
[-C--:B------:R-:W-:Y:S01]  /*23a0*/  IADD3 R39, P2, PT, R89, R0.reuse, RZ ;  /* 0x0000000059277210 */ /* 0x080fe20007f5e0ff */
[----:B------:R-:W-:Y:S01]  /*23b0*/  STG.E desc[UR8][R56.64], R18 ;  /* 0x0000001238007986 */ /* 0x000fe2000c101908 */
[----:B0-----:R-:W-:-:S02]  /*23c0*/  IADD3 R3, P3, PT, R67, R0, RZ ;  /* 0x0000000043037210 */ /* 0x001fc40007f7e0ff */
[----:B------:R-:W-:Y:S01]  /*23d0*/  LEA.HI.X R71, R78, UR5, R71, 0x2, P0 ;  /* 0x000000054e477c11 */ /* 0x000fe200080f1447 */
[----:B------:R-:W-:Y:S01]  /*23e0*/  STG.E desc[UR8][R44.64], R19 ;  /* 0x000000132c007986 */ /* 0x000fe2000c101908 */
[-C--:B------:R-:W-:Y:S01]  /*23f0*/  LEA.HI.X.SX32 R78, R89, R66.reuse, 0x1, P2 ;  /* 0x00000042594e7211 */ /* 0x080fe200010f0eff */
[C---:B------:R-:W-:Y:S01]  /*2400*/  VIADD R89, R67.reuse, 0x30 ;  /* 0x0000003043597836 */ /* 0x040fe20000000000 */
[----:B------:R-:W-:Y:S01]  /*2410*/  LEA.HI.X.SX32 R32, R67, R66, 0x1, P3 ;  /* 0x0000004243207211 */ /* 0x000fe200018f0eff */
[----:B------:R-:W-:Y:S01]  /*2420*/  STG.E desc[UR8][R36.64], R12 ;  /* 0x0000000c24007986 */ /* 0x000fe2000c101908 */
[----:B------:R-:W-:Y:S02]  /*2430*/  LEA R38, P0, R39, UR4, 0x2 ;  /* 0x0000000427267c11 */ /* 0x000fe4000f8010ff */
[----:B------:R-:W-:Y:S01]  /*2440*/  LEA R2, P1, R3, UR4, 0x2 ;  /* 0x0000000403027c11 */ /* 0x000fe2000f8210ff */
[----:B------:R-:W-:Y:S01]  /*2450*/  STG.E desc[UR8][R70.64], R13 ;  /* 0x0000000d46007986 */ /* 0x000fe2000c101908 */
[----:B---3--:R-:W-:-:S02]  /*2460*/  IADD3 R33, P3, PT, R79, R0, RZ ;  /* 0x000000004f217210 */ /* 0x008fc40007f7e0ff */
[----:B------:R-:W-:Y:S01]  /*2470*/  LEA.HI.X R39, R39, UR5, R78, 0x2, P0 ;  /* 0x0000000527277c11 */ /* 0x000fe200080f144e */
[----:B------:R-:W-:Y:S01]  /*2480*/  STG.E desc[UR8][R68.64], R14 ;  /* 0x0000000e44007986 */ /* 0x000fe2000c101908 */
[----:B------:R-:W-:Y:S02]  /*2490*/  LEA.HI.X R3, R3, UR5, R32, 0x2, P1 ;  /* 0x0000000503037c11 */ /* 0x000fe400088f1420 */
[----:B----4-:R-:W-:Y:S01]  /*24a0*/  LEA.HI.X.SX32 R34, R79, R66, 0x1, P3 ;  /* 0x000000424f227211 */ /* 0x010fe200018f0eff */
[----:B------:R-:W-:Y:S01]  /*24b0*/  STG.E desc[UR8][R38.64], R15 ;  /* 0x0000000f26007986 */ /* 0x000fe2000c101908 */
[-C--:B------:R-:W-:Y:S02]  /*24c0*/  IADD3 R67, P4, PT, R87, R0.reuse, RZ ;  /* 0x0000000057437210 */ /* 0x080fe40007f9e0ff */
[-C--:B------:R-:W-:Y:S01]  /*24d0*/  IADD3 R77, P5, PT, R89, R0.reuse, RZ ;  /* 0x00000000594d7210 */ /* 0x080fe20007fbe0ff */
[----:B------:R-:W-:Y:S01]  /*24e0*/  STG.E desc[UR8][R2.64], R8 ;  /* 0x0000000802007986 */ /* 0x000fe2000c101908 */
[----:B------:R-:W-:-:S02]  /*24f0*/  IADD3 R78, P6, PT, R91, R0, RZ ;  /* 0x000000005b4e7210 */ /* 0x000fc40007fde0ff */
[-C--:B-1----:R-:W-:Y:S02]  /*2500*/  IADD3 R28, P0, PT, R93, R0.reuse, RZ ;  /* 0x000000005d1c7210 */ /* 0x082fe40007f1e0ff */
[-C--:B------:R-:W-:Y:S02]  /*2510*/  IADD3 R81, P1, PT, R86, R0.reuse, RZ ;  /* 0x0000000056517210 */ /* 0x080fe40007f3e0ff */
[----:B------:R-:W-:Y:S02]  /*2520*/  LEA R32, P3, R33, UR4, 0x2 ;  /* 0x0000000421207c11 */ /* 0x000fe4000f8610ff */
[----:B------:R-:W-:Y:S02]  /*2530*/  IADD3 R0, P2, PT, R88, R0, RZ ;  /* 0x0000000058007210 */ /* 0x000fe40007f5e0ff */
[----:B------:R-:W-:Y:S02]  /*2540*/  LEA.HI.X.SX32 R79, R93, R66, 0x1, P0 ;  /* 0x000000425d4f7211 */ /* 0x000fe400000f0eff */
[----:B------:R-:W-:-:S02]  /*2550*/  LEA.HI.X R33, R33, UR5, R34, 0x2, P3 ;  /* 0x0000000521217c11 */ /* 0x000fc400098f1422 */
[-C--:B------:R-:W-:Y:S02]  /*2560*/  LEA.HI.X.SX32 R80, R87, R66.reuse, 0x1, P4 ;  /* 0x0000004257507211 */ /* 0x080fe400020f0eff */
[-C--:B------:R-:W-:Y:S01]  /*2570*/  LEA.HI.X.SX32 R82, R89, R66.reuse, 0x1, P5 ;  /* 0x0000004259527211 */ /* 0x080fe200028f0eff */
[----:B------:R-:W-:Y:S01]  /*2580*/  STG.E desc[UR8][R32.64], R9 ;  /* 0x0000000920007986 */ /* 0x000fe2000c101908 */
[-C--:B------:R-:W-:Y:S02]  /*2590*/  LEA.HI.X.SX32 R91, R91, R66.reuse, 0x1, P6 ;  /* 0x000000425b5b7211 */ /* 0x080fe400030f0eff */
[-C--:B------:R-:W-:Y:S02]  /*25a0*/  LEA.HI.X.SX32 R84, R86, R66.reuse, 0x1, P1 ;  /* 0x0000004256547211 */ /* 0x080fe400008f0eff */
[----:B------:R-:W-:Y:S02]  /*25b0*/  LEA.HI.X.SX32 R83, R88, R66, 0x1, P2 ;  /* 0x0000004258537211 */ /* 0x000fe400010f0eff */
[----:B------:R-:W-:-:S02]  /*25c0*/  LEA R34, P0, R67, UR4, 0x2 ;  /* 0x0000000443227c11 */ /* 0x000fc4000f8010ff */
[----:B------:R-:W-:Y:S02]  /*25d0*/  LEA R66, P1, R77, UR4, 0x2 ;  /* 0x000000044d427c11 */ /* 0x000fe4000f8210ff */
[C---:B------:R-:W-:Y:S02]  /*25e0*/  LEA R76, P2, R78.reuse, UR4, 0x2 ;  /* 0x000000044e4c7c11 */ /* 0x040fe4000f8410ff */
[----:B------:R-:W-:Y:S02]  /*25f0*/  LEA.HI.X R35, R67, UR5, R80, 0x2, P0 ;  /* 0x0000000543237c11 */ /* 0x000fe400080f1450 */
[----:B------:R-:W-:Y:S02]  /*2600*/  LEA.HI.X R67, R77, UR5, R82, 0x2, P1 ;  /* 0x000000054d437c11 */ /* 0x000fe400088f1452 */
[----:B------:R-:W-:Y:S01]  /*2610*/  LEA.HI.X R77, R78, UR5, R91, 0x2, P2 ;  /* 0x000000054e4d7c11 */ /* 0x000fe200090f145b */
[----:B------:R-:W-:Y:S01]  /*2620*/  STG.E desc[UR8][R34.64], R10 ;  /* 0x0000000a22007986 */ /* 0x000fe2000c101908 */
[----:B------:R-:W-:-:S02]  /*2630*/  LEA R78, P0, R28, UR4, 0x2 ;  /* 0x000000041c4e7c11 */ /* 0x000fc4000f8010ff */
[C---:B------:R-:W-:Y:S01]  /*2640*/  LEA R80, P1, R81.reuse, UR4, 0x2 ;  /* 0x0000000451507c11 */ /* 0x040fe2000f8210ff */
[----:B------:R-:W-:Y:S01]  /*2650*/  STG.E desc[UR8][R66.64], R11 ;  /* 0x0000000b42007986 */ /* 0x000fe2000c101908 */
[----:B------:R-:W-:Y:S02]  /*2660*/  LEA R82, P2, R0, UR4, 0x2 ;  /* 0x0000000400527c11 */ /* 0x000fe4000f8410ff */
[----:B------:R-:W-:Y:S01]  /*2670*/  LEA.HI.X R79, R28, UR5, R79, 0x2, P0 ;  /* 0x000000051c4f7c11 */ /* 0x000fe200080f144f */
[----:B------:R-:W-:Y:S01]  /*2680*/  STG.E desc[UR8][R76.64], R4 ;  /* 0x000000044c007986 */ /* 0x000fe2000c101908 */
[----:B------:R-:W-:Y:S02]  /*2690*/  LEA.HI.X R81, R81, UR5, R84, 0x2, P1 ;  /* 0x0000000551517c11 */ /* 0x000fe400088f1454 */
[----:B------:R-:W-:Y:S01]  /*26a0*/  LEA.HI.X R83, R0, UR5, R83, 0x2, P2 ;  /* 0x0000000500537c11 */ /* 0x000fe200090f1453 */
[----:B------:R-:W-:Y:S04]  /*26b0*/  STG.E desc[UR8][R78.64], R5 ;  /* 0x000000054e007986 */ /* 0x000fe8000c101908 */
[----:B------:R-:W-:Y:S04]  /*26c0*/  STG.E desc[UR8][R80.64], R6 ;  /* 0x0000000650007986 */ /* 0x000fe8000c101908 */
[----:B------:R-:W-:Y:S01]  /*26d0*/  STG.E desc[UR8][R82.64], R7 ;  /* 0x0000000752007986 */ /* 0x000fe2000c101908 */
[----:B------:R-:W-:Y:S05]  /*26e0*/  EXIT ;  /* 0x000000000000794d */ /* 0x000fea0003800000 */
.L_x_5:
[----:B------:R-:W-:-:S00]  /*26f0*/  BRA `(.L_x_5) ;  /* 0xfffffffc00fc7947 */ /* 0x000fc0000383ffff */
[----:B------:R-:W-:-:S00]  /*2700*/  NOP ;  /* 0x0000000000007918 */ /* 0x000fc00000000000 */
[----:B------:R-:W-:-:S00]  /*2710*/  NOP ;  /* 0x0000000000007918 */ /* 0x000fc00000000000 */
[----:B------:R-:W-:-:S00]  /*2720*/  NOP ;  /* 0x0000000000007918 */ /* 0x000fc00000000000 */
[----:B------:R-:W-:-:S00]  /*2730*/  NOP ;  /* 0x0000000000007918 */ /* 0x000fc00000000000 */
[----:B------:R-:W-:-:S00]  /*2740*/  NOP ;  /* 0x0000000000007918 */ /* 0x000fc00000000000 */
[----:B------:R-:W-:-:S00]  /*2750*/  NOP ;  /* 0x0000000000007918 */ /* 0x000fc00000000000 */
[----:B------:R-:W-:-:S00]  /*2760*/  NOP ;  /* 0x0000000000007918 */ /* 0x000fc00000000000 */
[----:B------:R-:W-:-:S00]  /*2770*/  NOP ;  /* 0x0000000000007918 */ /* 0x000fc00000000000 */
.L_x_6:


//--------------------- .nv.shared._Z12gemm_tiled_2ILi8ELi8ELi128ELi128ELi8ELi4EEvPfS0_S0_iiibb --------------------------
	.section	.nv.shared._Z12gemm_tiled_2ILi8ELi8ELi128ELi128ELi8ELi4EEvPfS0_S0_iiibb,"aw",@nobits
	.sectionflags	@""
	.align	4
.nv.shared._Z12gemm_tiled_2ILi8ELi8ELi128ELi128ELi8ELi4EEvPfS0_S0_iiibb:
	.zero		9216


//--------------------- .nv.shared.reserved.0     --------------------------
	.section	.nv.shared.reserved.0,"aw",@nobits
	.weak		__nv_reservedSMEM_offset_0_alias
	.size		__nv_reservedSMEM_offset_0_alias, 0, 64
	.other		__nv_reservedSMEM_offset_0_alias,@"STO_CUDA_RESERVED_SHARED STV_DEFAULT"
__nv_reservedSMEM_offset_0_alias:
	.zero		0
	.zero		64


//--------------------- .nv.constant0._Z12gemm_tiled_2ILi8ELi8ELi128ELi128ELi8ELi4EEvPfS0_S0_iiibb --------------------------
	.section	.nv.constant0._Z12gemm_tiled_2ILi8ELi8ELi128ELi128ELi8ELi4EEvPfS0_S0_iiibb,"a",@progbits
	.sectionflags	@""
	.align	4
.nv.constant0._Z12gemm_tiled_2ILi8ELi8ELi128ELi128ELi8ELi4EEvPfS0_S0_iiibb:
	.zero		934


//--------------------- SYMBOLS --------------------------

	.type		.nv.reservedSmem.offset0,@object
	.size		.nv.reservedSmem.offset0,0x4
	.type		.nv.reservedSmem.cap,@object
	.size		.nv.reservedSmem.cap,0x4
